//
// Generated by NVIDIA NVVM Compiler
//
// Compiler Build ID: CL-36424714
// Cuda compilation tools, release 13.0, V13.0.88
// Based on NVVM 20.0.0
//

.version 9.0
.target sm_100
.address_size 64

	// .globl	_Z16MatrixMulKernel1PfS_S_i
// _ZZ15MatrixMulKernelPfS_S_iE3Mds has been demoted
// _ZZ15MatrixMulKernelPfS_S_iE3Nds has been demoted

.visible .entry _Z16MatrixMulKernel1PfS_S_i(
	.param .u64 .ptr .align 1 _Z16MatrixMulKernel1PfS_S_i_param_0,
	.param .u64 .ptr .align 1 _Z16MatrixMulKernel1PfS_S_i_param_1,
	.param .u64 .ptr .align 1 _Z16MatrixMulKernel1PfS_S_i_param_2,
	.param .u32 _Z16MatrixMulKernel1PfS_S_i_param_3
)
{
	.reg .pred 	%p<10>;
	.reg .b32 	%r<40>;
	.reg .b32 	%f<67>;
	.reg .b64 	%rd<67>;

	ld.param.u64 	%rd14, [_Z16MatrixMulKernel1PfS_S_i_param_0];
	ld.param.u64 	%rd15, [_Z16MatrixMulKernel1PfS_S_i_param_1];
	ld.param.u32 	%r18, [_Z16MatrixMulKernel1PfS_S_i_param_3];
	cvta.to.global.u64 	%rd1, %rd15;
	cvta.to.global.u64 	%rd2, %rd14;
	mov.u32 	%r19, %ctaid.y;
	mov.u32 	%r20, %ntid.y;
	mov.u32 	%r21, %tid.y;
	mad.lo.s32 	%r1, %r19, %r20, %r21;
	mov.u32 	%r22, %ctaid.x;
	mov.u32 	%r23, %ntid.x;
	mov.u32 	%r24, %tid.x;
	mad.lo.s32 	%r2, %r22, %r23, %r24;
	max.s32 	%r25, %r1, %r2;
	setp.ge.s32 	%p1, %r25, %r18;
	@%p1 bra 	$L__BB0_13;
	mul.lo.s32 	%r3, %r18, %r1;
	and.b32  	%r4, %r18, 7;
	setp.lt.u32 	%p2, %r18, 8;
	mov.f32 	%f66, 0f00000000;
	mov.b32 	%r38, 0;
	@%p2 bra 	$L__BB0_4;
	and.b32  	%r38, %r18, 2147483640;
	neg.s32 	%r36, %r38;
	mul.wide.s32 	%rd16, %r18, 4;
	add.s64 	%rd3, %rd1, %rd16;
	shl.b32 	%r7, %r18, 3;
	mul.wide.s32 	%rd17, %r18, 8;
	add.s64 	%rd4, %rd1, %rd17;
	mul.wide.s32 	%rd18, %r18, 12;
	add.s64 	%rd5, %rd1, %rd18;
	mul.wide.s32 	%rd19, %r18, 16;
	add.s64 	%rd6, %rd1, %rd19;
	mul.wide.s32 	%rd20, %r18, 20;
	add.s64 	%rd7, %rd1, %rd20;
	mul.wide.s32 	%rd21, %r18, 24;
	add.s64 	%rd8, %rd1, %rd21;
	mul.wide.s32 	%rd22, %r18, 28;
	add.s64 	%rd9, %rd1, %rd22;
	mul.wide.u32 	%rd23, %r3, 4;
	add.s64 	%rd24, %rd23, %rd2;
	add.s64 	%rd66, %rd24, 16;
	mov.f32 	%f66, 0f00000000;
	mov.u32 	%r35, %r2;
$L__BB0_3:
	.pragma "nounroll";
	mul.wide.s32 	%rd25, %r35, 4;
	add.s64 	%rd26, %rd3, %rd25;
	add.s64 	%rd27, %rd4, %rd25;
	add.s64 	%rd28, %rd5, %rd25;
	add.s64 	%rd29, %rd6, %rd25;
	add.s64 	%rd30, %rd7, %rd25;
	add.s64 	%rd31, %rd8, %rd25;
	add.s64 	%rd32, %rd9, %rd25;
	add.s64 	%rd33, %rd1, %rd25;
	ld.global.f32 	%f16, [%rd66+-16];
	ld.global.f32 	%f17, [%rd33];
	fma.rn.f32 	%f18, %f16, %f17, %f66;
	ld.global.f32 	%f19, [%rd66+-12];
	ld.global.f32 	%f20, [%rd26];
	fma.rn.f32 	%f21, %f19, %f20, %f18;
	ld.global.f32 	%f22, [%rd66+-8];
	ld.global.f32 	%f23, [%rd27];
	fma.rn.f32 	%f24, %f22, %f23, %f21;
	ld.global.f32 	%f25, [%rd66+-4];
	ld.global.f32 	%f26, [%rd28];
	fma.rn.f32 	%f27, %f25, %f26, %f24;
	ld.global.f32 	%f28, [%rd66];
	ld.global.f32 	%f29, [%rd29];
	fma.rn.f32 	%f30, %f28, %f29, %f27;
	ld.global.f32 	%f31, [%rd66+4];
	ld.global.f32 	%f32, [%rd30];
	fma.rn.f32 	%f33, %f31, %f32, %f30;
	ld.global.f32 	%f34, [%rd66+8];
	ld.global.f32 	%f35, [%rd31];
	fma.rn.f32 	%f36, %f34, %f35, %f33;
	ld.global.f32 	%f37, [%rd66+12];
	ld.global.f32 	%f38, [%rd32];
	fma.rn.f32 	%f66, %f37, %f38, %f36;
	add.s32 	%r36, %r36, 8;
	add.s32 	%r35, %r35, %r7;
	add.s64 	%rd66, %rd66, 32;
	setp.ne.s32 	%p3, %r36, 0;
	@%p3 bra 	$L__BB0_3;
$L__BB0_4:
	setp.eq.s32 	%p4, %r4, 0;
	@%p4 bra 	$L__BB0_12;
	and.b32  	%r13, %r18, 3;
	setp.lt.u32 	%p5, %r4, 4;
	@%p5 bra 	$L__BB0_7;
	add.s32 	%r27, %r38, %r3;
	mul.wide.u32 	%rd34, %r27, 4;
	add.s64 	%rd35, %rd2, %rd34;
	ld.global.f32 	%f40, [%rd35];
	mad.lo.s32 	%r28, %r38, %r18, %r2;
	mul.wide.s32 	%rd36, %r28, 4;
	add.s64 	%rd37, %rd1, %rd36;
	ld.global.f32 	%f41, [%rd37];
	fma.rn.f32 	%f42, %f40, %f41, %f66;
	cvt.u64.u32 	%rd38, %r3;
	cvt.u64.u32 	%rd39, %r38;
	add.s64 	%rd40, %rd39, %rd38;
	shl.b64 	%rd41, %rd40, 2;
	add.s64 	%rd42, %rd2, %rd41;
	ld.global.f32 	%f43, [%rd42+4];
	mul.wide.s32 	%rd43, %r18, 4;
	add.s64 	%rd44, %rd37, %rd43;
	ld.global.f32 	%f44, [%rd44];
	fma.rn.f32 	%f45, %f43, %f44, %f42;
	ld.global.f32 	%f46, [%rd42+8];
	add.s64 	%rd45, %rd44, %rd43;
	ld.global.f32 	%f47, [%rd45];
	fma.rn.f32 	%f48, %f46, %f47, %f45;
	ld.global.f32 	%f49, [%rd42+12];
	add.s64 	%rd46, %rd45, %rd43;
	ld.global.f32 	%f50, [%rd46];
	fma.rn.f32 	%f66, %f49, %f50, %f48;
	add.s32 	%r38, %r38, 4;
$L__BB0_7:
	setp.eq.s32 	%p6, %r13, 0;
	@%p6 bra 	$L__BB0_12;
	setp.eq.s32 	%p7, %r13, 1;
	@%p7 bra 	$L__BB0_10;
	add.s32 	%r29, %r38, %r3;
	mul.wide.u32 	%rd47, %r29, 4;
	add.s64 	%rd48, %rd2, %rd47;
	ld.global.f32 	%f52, [%rd48];
	mad.lo.s32 	%r30, %r38, %r18, %r2;
	mul.wide.s32 	%rd49, %r30, 4;
	add.s64 	%rd50, %rd1, %rd49;
	ld.global.f32 	%f53, [%rd50];
	fma.rn.f32 	%f54, %f52, %f53, %f66;
	cvt.u64.u32 	%rd51, %r3;
	cvt.u64.u32 	%rd52, %r38;
	add.s64 	%rd53, %rd52, %rd51;
	shl.b64 	%rd54, %rd53, 2;
	add.s64 	%rd55, %rd2, %rd54;
	ld.global.f32 	%f55, [%rd55+4];
	mul.wide.s32 	%rd56, %r18, 4;
	add.s64 	%rd57, %rd50, %rd56;
	ld.global.f32 	%f56, [%rd57];
	fma.rn.f32 	%f66, %f55, %f56, %f54;
	add.s32 	%r38, %r38, 2;
$L__BB0_10:
	and.b32  	%r31, %r18, 1;
	setp.eq.b32 	%p8, %r31, 1;
	not.pred 	%p9, %p8;
	@%p9 bra 	$L__BB0_12;
	add.s32 	%r32, %r38, %r3;
	mul.wide.u32 	%rd58, %r32, 4;
	add.s64 	%rd59, %rd2, %rd58;
	ld.global.f32 	%f57, [%rd59];
	mad.lo.s32 	%r33, %r38, %r18, %r2;
	mul.wide.s32 	%rd60, %r33, 4;
	add.s64 	%rd61, %rd1, %rd60;
	ld.global.f32 	%f58, [%rd61];
	fma.rn.f32 	%f66, %f57, %f58, %f66;
$L__BB0_12:
	ld.param.u64 	%rd65, [_Z16MatrixMulKernel1PfS_S_i_param_2];
	add.s32 	%r34, %r3, %r2;
	cvta.to.global.u64 	%rd62, %rd65;
	mul.wide.s32 	%rd63, %r34, 4;
	add.s64 	%rd64, %rd62, %rd63;
	st.global.f32 	[%rd64], %f66;
$L__BB0_13:
	ret;

}
	// .globl	_Z15MatrixMulKernelPfS_S_i
.visible .entry _Z15MatrixMulKernelPfS_S_i(
	.param .u64 .ptr .align 1 _Z15MatrixMulKernelPfS_S_i_param_0,
	.param .u64 .ptr .align 1 _Z15MatrixMulKernelPfS_S_i_param_1,
	.param .u64 .ptr .align 1 _Z15MatrixMulKernelPfS_S_i_param_2,
	.param .u32 _Z15MatrixMulKernelPfS_S_i_param_3
)
{
	.reg .pred 	%p<10>;
	.reg .b32 	%r<119>;
	.reg .b32 	%f<143>;
	.reg .b64 	%rd<48>;
	// demoted variable
	.shared .align 4 .b8 _ZZ15MatrixMulKernelPfS_S_iE3Mds[16];
	// demoted variable
	.shared .align 4 .b8 _ZZ15MatrixMulKernelPfS_S_iE3Nds[16];
	ld.param.u64 	%rd4, [_Z15MatrixMulKernelPfS_S_i_param_0];
	ld.param.u64 	%rd5, [_Z15MatrixMulKernelPfS_S_i_param_1];
	ld.param.u32 	%r49, [_Z15MatrixMulKernelPfS_S_i_param_3];
	cvta.to.global.u64 	%rd1, %rd5;
	cvta.to.global.u64 	%rd2, %rd4;
	mov.u32 	%r50, %ctaid.x;
	mov.u32 	%r51, %ctaid.y;
	mov.u32 	%r1, %tid.x;
	mov.u32 	%r2, %tid.y;
	shl.b32 	%r52, %r51, 1;
	add.s32 	%r3, %r52, %r2;
	shl.b32 	%r4, %r50, 1;
	add.s32 	%r5, %r4, %r1;
	shr.u32 	%r53, %r49, 31;
	add.s32 	%r54, %r49, %r53;
	shr.s32 	%r6, %r54, 1;
	setp.lt.s32 	%p1, %r49, 2;
	mov.f32 	%f142, 0f00000000;
	@%p1 bra 	$L__BB1_12;
	mad.lo.s32 	%r7, %r49, %r3, %r1;
	shl.b32 	%r56, %r2, 3;
	mov.u32 	%r57, _ZZ15MatrixMulKernelPfS_S_iE3Mds;
	add.s32 	%r8, %r57, %r56;
	shl.b32 	%r58, %r1, 2;
	add.s32 	%r9, %r8, %r58;
	mov.u32 	%r59, _ZZ15MatrixMulKernelPfS_S_iE3Nds;
	add.s32 	%r11, %r59, %r58;
	add.s32 	%r10, %r11, %r56;
	add.s32 	%r60, %r6, -1;
	setp.lt.u32 	%p2, %r60, 7;
	mov.f32 	%f142, 0f00000000;
	mov.b32 	%r117, 0;
	@%p2 bra 	$L__BB1_4;
	and.b32  	%r61, %r6, 1073741816;
	neg.s32 	%r115, %r61;
	add.s32 	%r62, %r2, 14;
	mad.lo.s32 	%r63, %r49, %r62, %r1;
	add.s32 	%r113, %r63, %r4;
	add.s32 	%r64, %r2, 12;
	mad.lo.s32 	%r65, %r49, %r64, %r1;
	add.s32 	%r112, %r65, %r4;
	add.s32 	%r66, %r2, 10;
	mad.lo.s32 	%r67, %r49, %r66, %r1;
	add.s32 	%r111, %r67, %r4;
	add.s32 	%r68, %r2, 8;
	mad.lo.s32 	%r69, %r49, %r68, %r1;
	add.s32 	%r110, %r69, %r4;
	add.s32 	%r70, %r2, 6;
	mad.lo.s32 	%r71, %r49, %r70, %r1;
	add.s32 	%r109, %r71, %r4;
	add.s32 	%r72, %r2, 4;
	mad.lo.s32 	%r73, %r49, %r72, %r1;
	add.s32 	%r108, %r73, %r4;
	add.s32 	%r74, %r2, 2;
	mad.lo.s32 	%r75, %r49, %r74, %r1;
	add.s32 	%r107, %r75, %r4;
	mad.lo.s32 	%r76, %r2, %r49, %r1;
	add.s32 	%r106, %r76, %r4;
	mov.f32 	%f142, 0f00000000;
	mov.u32 	%r114, %r7;
$L__BB1_3:
	.pragma "nounroll";
	and.b32  	%r117, %r6, 1073741816;
	mul.wide.s32 	%rd6, %r114, 4;
	add.s64 	%rd7, %rd2, %rd6;
	ld.global.f32 	%f17, [%rd7];
	st.shared.f32 	[%r9], %f17;
	mul.wide.u32 	%rd8, %r106, 4;
	add.s64 	%rd9, %rd1, %rd8;
	ld.global.f32 	%f18, [%rd9];
	st.shared.f32 	[%r10], %f18;
	bar.sync 	0;
	ld.shared.f32 	%f19, [%r8];
	ld.shared.f32 	%f20, [%r11];
	fma.rn.f32 	%f21, %f19, %f20, %f142;
	ld.shared.f32 	%f22, [%r8+4];
	ld.shared.f32 	%f23, [%r11+8];
	fma.rn.f32 	%f24, %f22, %f23, %f21;
	bar.sync 	0;
	ld.global.f32 	%f25, [%rd7+8];
	st.shared.f32 	[%r9], %f25;
	mul.wide.u32 	%rd10, %r107, 4;
	add.s64 	%rd11, %rd1, %rd10;
	ld.global.f32 	%f26, [%rd11];
	st.shared.f32 	[%r10], %f26;
	bar.sync 	0;
	ld.shared.f32 	%f27, [%r8];
	ld.shared.f32 	%f28, [%r11];
	fma.rn.f32 	%f29, %f27, %f28, %f24;
	ld.shared.f32 	%f30, [%r8+4];
	ld.shared.f32 	%f31, [%r11+8];
	fma.rn.f32 	%f32, %f30, %f31, %f29;
	bar.sync 	0;
	ld.global.f32 	%f33, [%rd7+16];
	st.shared.f32 	[%r9], %f33;
	mul.wide.u32 	%rd12, %r108, 4;
	add.s64 	%rd13, %rd1, %rd12;
	ld.global.f32 	%f34, [%rd13];
	st.shared.f32 	[%r10], %f34;
	bar.sync 	0;
	ld.shared.f32 	%f35, [%r8];
	ld.shared.f32 	%f36, [%r11];
	fma.rn.f32 	%f37, %f35, %f36, %f32;
	ld.shared.f32 	%f38, [%r8+4];
	ld.shared.f32 	%f39, [%r11+8];
	fma.rn.f32 	%f40, %f38, %f39, %f37;
	bar.sync 	0;
	ld.global.f32 	%f41, [%rd7+24];
	st.shared.f32 	[%r9], %f41;
	mul.wide.u32 	%rd14, %r109, 4;
	add.s64 	%rd15, %rd1, %rd14;
	ld.global.f32 	%f42, [%rd15];
	st.shared.f32 	[%r10], %f42;
	bar.sync 	0;
	ld.shared.f32 	%f43, [%r8];
	ld.shared.f32 	%f44, [%r11];
	fma.rn.f32 	%f45, %f43, %f44, %f40;
	ld.shared.f32 	%f46, [%r8+4];
	ld.shared.f32 	%f47, [%r11+8];
	fma.rn.f32 	%f48, %f46, %f47, %f45;
	bar.sync 	0;
	ld.global.f32 	%f49, [%rd7+32];
	st.shared.f32 	[%r9], %f49;
	mul.wide.u32 	%rd16, %r110, 4;
	add.s64 	%rd17, %rd1, %rd16;
	ld.global.f32 	%f50, [%rd17];
	st.shared.f32 	[%r10], %f50;
	bar.sync 	0;
	ld.shared.f32 	%f51, [%r8];
	ld.shared.f32 	%f52, [%r11];
	fma.rn.f32 	%f53, %f51, %f52, %f48;
	ld.shared.f32 	%f54, [%r8+4];
	ld.shared.f32 	%f55, [%r11+8];
	fma.rn.f32 	%f56, %f54, %f55, %f53;
	bar.sync 	0;
	ld.global.f32 	%f57, [%rd7+40];
	st.shared.f32 	[%r9], %f57;
	mul.wide.u32 	%rd18, %r111, 4;
	add.s64 	%rd19, %rd1, %rd18;
	ld.global.f32 	%f58, [%rd19];
	st.shared.f32 	[%r10], %f58;
	bar.sync 	0;
	ld.shared.f32 	%f59, [%r8];
	ld.shared.f32 	%f60, [%r11];
	fma.rn.f32 	%f61, %f59, %f60, %f56;
	ld.shared.f32 	%f62, [%r8+4];
	ld.shared.f32 	%f63, [%r11+8];
	fma.rn.f32 	%f64, %f62, %f63, %f61;
	bar.sync 	0;
	ld.global.f32 	%f65, [%rd7+48];
	st.shared.f32 	[%r9], %f65;
	mul.wide.u32 	%rd20, %r112, 4;
	add.s64 	%rd21, %rd1, %rd20;
	ld.global.f32 	%f66, [%rd21];
	st.shared.f32 	[%r10], %f66;
	bar.sync 	0;
	ld.shared.f32 	%f67, [%r8];
	ld.shared.f32 	%f68, [%r11];
	fma.rn.f32 	%f69, %f67, %f68, %f64;
	ld.shared.f32 	%f70, [%r8+4];
	ld.shared.f32 	%f71, [%r11+8];
	fma.rn.f32 	%f72, %f70, %f71, %f69;
	bar.sync 	0;
	ld.global.f32 	%f73, [%rd7+56];
	st.shared.f32 	[%r9], %f73;
	mul.wide.u32 	%rd22, %r113, 4;
	add.s64 	%rd23, %rd1, %rd22;
	ld.global.f32 	%f74, [%rd23];
	st.shared.f32 	[%r10], %f74;
	bar.sync 	0;
	ld.shared.f32 	%f75, [%r8];
	ld.shared.f32 	%f76, [%r11];
	fma.rn.f32 	%f77, %f75, %f76, %f72;
	ld.shared.f32 	%f78, [%r8+4];
	ld.shared.f32 	%f79, [%r11+8];
	fma.rn.f32 	%f142, %f78, %f79, %f77;
	bar.sync 	0;
	add.s32 	%r115, %r115, 8;
	add.s32 	%r114, %r114, 16;
	shl.b32 	%r77, %r49, 4;
	add.s32 	%r113, %r113, %r77;
	add.s32 	%r112, %r112, %r77;
	add.s32 	%r111, %r111, %r77;
	add.s32 	%r110, %r110, %r77;
	add.s32 	%r109, %r109, %r77;
	add.s32 	%r108, %r108, %r77;
	add.s32 	%r107, %r107, %r77;
	add.s32 	%r106, %r106, %r77;
	setp.ne.s32 	%p3, %r115, 0;
	@%p3 bra 	$L__BB1_3;
$L__BB1_4:
	and.b32  	%r43, %r6, 7;
	setp.eq.s32 	%p4, %r43, 0;
	@%p4 bra 	$L__BB1_12;
	and.b32  	%r44, %r6, 3;
	setp.lt.u32 	%p5, %r43, 4;
	@%p5 bra 	$L__BB1_7;
	shl.b32 	%r78, %r117, 1;
	add.s32 	%r79, %r7, %r78;
	mul.wide.s32 	%rd24, %r79, 4;
	add.s64 	%rd25, %rd2, %rd24;
	ld.global.f32 	%f81, [%rd25];
	st.shared.f32 	[%r9], %f81;
	add.s32 	%r80, %r78, %r2;
	mad.lo.s32 	%r81, %r80, %r49, %r5;
	mul.wide.u32 	%rd26, %r81, 4;
	add.s64 	%rd27, %rd1, %rd26;
	ld.global.f32 	%f82, [%rd27];
	st.shared.f32 	[%r10], %f82;
	bar.sync 	0;
	ld.shared.f32 	%f83, [%r8];
	ld.shared.f32 	%f84, [%r11];
	fma.rn.f32 	%f85, %f83, %f84, %f142;
	ld.shared.f32 	%f86, [%r8+4];
	ld.shared.f32 	%f87, [%r11+8];
	fma.rn.f32 	%f88, %f86, %f87, %f85;
	bar.sync 	0;
	ld.global.f32 	%f89, [%rd25+8];
	st.shared.f32 	[%r9], %f89;
	add.s32 	%r82, %r80, 2;
	mad.lo.s32 	%r83, %r82, %r49, %r5;
	mul.wide.u32 	%rd28, %r83, 4;
	add.s64 	%rd29, %rd1, %rd28;
	ld.global.f32 	%f90, [%rd29];
	st.shared.f32 	[%r10], %f90;
	bar.sync 	0;
	ld.shared.f32 	%f91, [%r8];
	ld.shared.f32 	%f92, [%r11];
	fma.rn.f32 	%f93, %f91, %f92, %f88;
	ld.shared.f32 	%f94, [%r8+4];
	ld.shared.f32 	%f95, [%r11+8];
	fma.rn.f32 	%f96, %f94, %f95, %f93;
	bar.sync 	0;
	ld.global.f32 	%f97, [%rd25+16];
	st.shared.f32 	[%r9], %f97;
	add.s32 	%r84, %r80, 4;
	mad.lo.s32 	%r85, %r84, %r49, %r5;
	mul.wide.u32 	%rd30, %r85, 4;
	add.s64 	%rd31, %rd1, %rd30;
	ld.global.f32 	%f98, [%rd31];
	st.shared.f32 	[%r10], %f98;
	bar.sync 	0;
	ld.shared.f32 	%f99, [%r8];
	ld.shared.f32 	%f100, [%r11];
	fma.rn.f32 	%f101, %f99, %f100, %f96;
	ld.shared.f32 	%f102, [%r8+4];
	ld.shared.f32 	%f103, [%r11+8];
	fma.rn.f32 	%f104, %f102, %f103, %f101;
	bar.sync 	0;
	ld.global.f32 	%f105, [%rd25+24];
	st.shared.f32 	[%r9], %f105;
	add.s32 	%r86, %r80, 6;
	mad.lo.s32 	%r87, %r86, %r49, %r5;
	mul.wide.u32 	%rd32, %r87, 4;
	add.s64 	%rd33, %rd1, %rd32;
	ld.global.f32 	%f106, [%rd33];
	st.shared.f32 	[%r10], %f106;
	bar.sync 	0;
	ld.shared.f32 	%f107, [%r8];
	ld.shared.f32 	%f108, [%r11];
	fma.rn.f32 	%f109, %f107, %f108, %f104;
	ld.shared.f32 	%f110, [%r8+4];
	ld.shared.f32 	%f111, [%r11+8];
	fma.rn.f32 	%f142, %f110, %f111, %f109;
	bar.sync 	0;
	sub.s32 	%r88, %r78, %r117;
	add.s32 	%r117, %r88, 4;
$L__BB1_7:
	setp.eq.s32 	%p6, %r44, 0;
	@%p6 bra 	$L__BB1_12;
	setp.eq.s32 	%p7, %r44, 1;
	@%p7 bra 	$L__BB1_10;
	shl.b32 	%r89, %r117, 1;
	add.s32 	%r90, %r7, %r89;
	mul.wide.s32 	%rd34, %r90, 4;
	add.s64 	%rd35, %rd2, %rd34;
	ld.global.f32 	%f113, [%rd35];
	st.shared.f32 	[%r9], %f113;
	add.s32 	%r91, %r89, %r2;
	mad.lo.s32 	%r92, %r91, %r49, %r5;
	mul.wide.u32 	%rd36, %r92, 4;
	add.s64 	%rd37, %rd1, %rd36;
	ld.global.f32 	%f114, [%rd37];
	st.shared.f32 	[%r10], %f114;
	bar.sync 	0;
	ld.shared.f32 	%f115, [%r8];
	ld.shared.f32 	%f116, [%r11];
	fma.rn.f32 	%f117, %f115, %f116, %f142;
	ld.shared.f32 	%f118, [%r8+4];
	ld.shared.f32 	%f119, [%r11+8];
	fma.rn.f32 	%f120, %f118, %f119, %f117;
	bar.sync 	0;
	ld.global.f32 	%f121, [%rd35+8];
	st.shared.f32 	[%r9], %f121;
	add.s32 	%r93, %r91, 2;
	mad.lo.s32 	%r94, %r93, %r49, %r5;
	mul.wide.u32 	%rd38, %r94, 4;
	add.s64 	%rd39, %rd1, %rd38;
	ld.global.f32 	%f122, [%rd39];
	st.shared.f32 	[%r10], %f122;
	bar.sync 	0;
	ld.shared.f32 	%f123, [%r8];
	ld.shared.f32 	%f124, [%r11];
	fma.rn.f32 	%f125, %f123, %f124, %f120;
	ld.shared.f32 	%f126, [%r8+4];
	ld.shared.f32 	%f127, [%r11+8];
	fma.rn.f32 	%f142, %f126, %f127, %f125;
	bar.sync 	0;
	sub.s32 	%r95, %r89, %r117;
	add.s32 	%r117, %r95, 2;
$L__BB1_10:
	and.b32  	%r96, %r6, 1;
	setp.eq.b32 	%p8, %r96, 1;
	not.pred 	%p9, %p8;
	@%p9 bra 	$L__BB1_12;
	shl.b32 	%r97, %r117, 1;
	add.s32 	%r98, %r7, %r97;
	mul.wide.s32 	%rd40, %r98, 4;
	add.s64 	%rd41, %rd2, %rd40;
	ld.global.f32 	%f128, [%rd41];
	st.shared.f32 	[%r9], %f128;
	add.s32 	%r99, %r97, %r2;
	mad.lo.s32 	%r100, %r99, %r49, %r5;
	mul.wide.u32 	%rd42, %r100, 4;
	add.s64 	%rd43, %rd1, %rd42;
	ld.global.f32 	%f129, [%rd43];
	st.shared.f32 	[%r10], %f129;
	bar.sync 	0;
	ld.shared.f32 	%f130, [%r8];
	ld.shared.f32 	%f131, [%r11];
	fma.rn.f32 	%f132, %f130, %f131, %f142;
	ld.shared.f32 	%f133, [%r8+4];
	ld.shared.f32 	%f134, [%r11+8];
	fma.rn.f32 	%f142, %f133, %f134, %f132;
	bar.sync 	0;
$L__BB1_12:
	ld.param.u64 	%rd47, [_Z15MatrixMulKernelPfS_S_i_param_2];
	cvta.to.global.u64 	%rd44, %rd47;
	mad.lo.s32 	%r105, %r49, %r3, %r5;
	mul.wide.s32 	%rd45, %r105, 4;
	add.s64 	%rd46, %rd44, %rd45;
	st.global.f32 	[%rd46], %f142;
	ret;

}


// ===== COMPILED SASS (sm_100) =====

	.target	sm_100

	.elftype	@"ET_EXEC"


//--------------------- .note.nv.tkinfo           --------------------------
	.section	.note.nv.tkinfo,"",@"SHT_NOTE"
	.sectionflags	@"SHF_NOTE_NV_TKINFO"
	.tkinfo
        /*0018*/ 	.word	0x00000002
        /*0030*/ 	.string	""
        /*0030*/ 	.string	"ptxas"
        /*0030*/ 	.string	"Cuda compilation tools, release 13.0, V13.0.88"
        /*0030*/ 	.string	"Build cuda_13.0.r13.0/compiler.36424714_0"
        /*0030*/ 	.string	"-arch sm_100 -m 64 "



//--------------------- .note.nv.cuinfo           --------------------------
	.section	.note.nv.cuinfo,"",@"SHT_NOTE"
	.sectionflags	@"SHF_NOTE_NV_CUINFO"
        /*0018*/ 	.short	0x0002
        /*001a*/ 	.short	0x0064
        /*001c*/ 	.short	0x0082
	.zero		2


//--------------------- .nv.info                  --------------------------
	.section	.nv.info,"",@"SHT_CUDA_INFO"
	.align	4


	//----- nvinfo : EIATTR_REGCOUNT
	.align		4
        /*0000*/ 	.byte	0x04, 0x2f
        /*0002*/ 	.short	(.L_1 - .L_0)
	.align		4
.L_0:
        /*0004*/ 	.word	index@(_Z16MatrixMulKernel1PfS_S_i)
        /*0008*/ 	.word	0x0000001e


	//----- nvinfo : EIATTR_FRAME_SIZE
	.align		4
.L_1:
        /*000c*/ 	.byte	0x04, 0x11
        /*000e*/ 	.short	(.L_3 - .L_2)
	.align		4
.L_2:
        /*0010*/ 	.word	index@(_Z16MatrixMulKernel1PfS_S_i)
        /*0014*/ 	.word	0x00000000


	//----- nvinfo : EIATTR_REGCOUNT
	.align		4
.L_3:
        /*0018*/ 	.byte	0x04, 0x2f
        /*001a*/ 	.short	(.L_5 - .L_4)
	.align		4
.L_4:
        /*001c*/ 	.word	index@(_Z15MatrixMulKernelPfS_S_i)
        /*0020*/ 	.word	0x00000028


	//----- nvinfo : EIATTR_FRAME_SIZE
	.align		4
.L_5:
        /*0024*/ 	.byte	0x04, 0x11
        /*0026*/ 	.short	(.L_7 - .L_6)
	.align		4
.L_6:
        /*0028*/ 	.word	index@(_Z15MatrixMulKernelPfS_S_i)
        /*002c*/ 	.word	0x00000000


	//----- nvinfo : EIATTR_MIN_STACK_SIZE
	.align		4
.L_7:
        /*0030*/ 	.byte	0x04, 0x12
        /*0032*/ 	.short	(.L_9 - .L_8)
	.align		4
.L_8:
        /*0034*/ 	.word	index@(_Z15MatrixMulKernelPfS_S_i)
        /*0038*/ 	.word	0x00000000


	//----- nvinfo : EIATTR_MIN_STACK_SIZE
	.align		4
.L_9:
        /*003c*/ 	.byte	0x04, 0x12
        /*003e*/ 	.short	(.L_11 - .L_10)
	.align		4
.L_10:
        /*0040*/ 	.word	index@(_Z16MatrixMulKernel1PfS_S_i)
        /*0044*/ 	.word	0x00000000
.L_11:


//--------------------- .nv.compat                --------------------------
	.section	.nv.compat,"",@"SHT_CUDA_COMPAT_INFO"
	.align	4
        /*0000*/ 	.byte	0x02, 0x09, 0x00, 0x00, 0x02, 0x02, 0x01, 0x00, 0x02, 0x05, 0x05, 0x00, 0x03, 0x07, 0x01, 0x01
        /*0010*/ 	.byte	0x02, 0x03, 0x00, 0x00, 0x02, 0x06, 0x01, 0x00, 0x04, 0x0b, 0x08, 0x00, 0x09, 0x00, 0x00, 0x00
        /*0020*/ 	.byte	0x00, 0x00, 0x00, 0x00


//--------------------- .nv.info._Z15MatrixMulKernelPfS_S_i --------------------------
	.section	.nv.info._Z15MatrixMulKernelPfS_S_i,"",@"SHT_CUDA_INFO"
	.sectionflags	@""
	.align	4


	//----- nvinfo : EIATTR_CUDA_API_VERSION
	.align		4
        /*0000*/ 	.byte	0x04, 0x37
        /*0002*/ 	.short	(.L_13 - .L_12)
.L_12:
        /*0004*/ 	.word	0x00000082


	//----- nvinfo : EIATTR_KPARAM_INFO
	.align		4
.L_13:
        /*0008*/ 	.byte	0x04, 0x17
        /*000a*/ 	.short	(.L_15 - .L_14)
.L_14:
        /*000c*/ 	.word	0x00000000
        /*0010*/ 	.short	0x0003
        /*0012*/ 	.short	0x0018
        /*0014*/ 	.byte	0x00, 0xf0, 0x11, 0x00


	//----- nvinfo : EIATTR_KPARAM_INFO
	.align		4
.L_15:
        /*0018*/ 	.byte	0x04, 0x17
        /*001a*/ 	.short	(.L_17 - .L_16)
.L_16:
        /*001c*/ 	.word	0x00000000
        /*0020*/ 	.short	0x0002
        /*0022*/ 	.short	0x0010
        /*0024*/ 	.byte	0x00, 0xf5, 0x21, 0x00


	//----- nvinfo : EIATTR_KPARAM_INFO
	.align		4
.L_17:
        /*0028*/ 	.byte	0x04, 0x17
        /*002a*/ 	.short	(.L_19 - .L_18)
.L_18:
        /*002c*/ 	.word	0x00000000
        /*0030*/ 	.short	0x0001
        /*0032*/ 	.short	0x0008
        /*0034*/ 	.byte	0x00, 0xf5, 0x21, 0x00


	//----- nvinfo : EIATTR_KPARAM_INFO
	.align		4
.L_19:
        /*0038*/ 	.byte	0x04, 0x17
        /*003a*/ 	.short	(.L_21 - .L_20)
.L_20:
        /*003c*/ 	.word	0x00000000
        /*0040*/ 	.short	0x0000
        /*0042*/ 	.short	0x0000
        /*0044*/ 	.byte	0x00, 0xf5, 0x21, 0x00


	//----- nvinfo : EIATTR_SPARSE_MMA_MASK
	.align		4
.L_21:
        /*0048*/ 	.byte	0x03, 0x50
        /*004a*/ 	.short	0x0000


	//----- nvinfo : EIATTR_MAXREG_COUNT
	.align		4
        /*004c*/ 	.byte	0x03, 0x1b
        /*004e*/ 	.short	0x00ff


	//----- nvinfo : EIATTR_NUM_BARRIERS
	.align		4
        /*0050*/ 	.byte	0x02, 0x4c
        /*0052*/ 	.byte	0x01
	.zero		1


	//----- nvinfo : EIATTR_MERCURY_ISA_VERSION
	.align		4
        /*0054*/ 	.byte	0x03, 0x5f
        /*0056*/ 	.short	0x0101


	//----- nvinfo : EIATTR_VRC_CTA_INIT_COUNT
	.align		4
        /*0058*/ 	.byte	0x02, 0x4a
	.zero		1
	.zero		1


	//----- nvinfo : EIATTR_EXIT_INSTR_OFFSETS
	.align		4
        /*005c*/ 	.byte	0x04, 0x1c
        /*005e*/ 	.short	(.L_23 - .L_22)


	//   ....[0]....
.L_22:
        /*0060*/ 	.word	0x000012a0


	//----- nvinfo : EIATTR_CBANK_PARAM_SIZE
	.align		4
.L_23:
        /*0064*/ 	.byte	0x03, 0x19
        /*0066*/ 	.short	0x001c


	//----- nvinfo : EIATTR_PARAM_CBANK
	.align		4
        /*0068*/ 	.byte	0x04, 0x0a
        /*006a*/ 	.short	(.L_25 - .L_24)
	.align		4
.L_24:
        /*006c*/ 	.word	index@(.nv.constant0._Z15MatrixMulKernelPfS_S_i)
        /*0070*/ 	.short	0x0380
        /*0072*/ 	.short	0x001c


	//----- nvinfo : EIATTR_SW_WAR
	.align		4
.L_25:
        /*0074*/ 	.byte	0x04, 0x36
        /*0076*/ 	.short	(.L_27 - .L_26)
.L_26:
        /*0078*/ 	.word	0x00000008
.L_27:


//--------------------- .nv.info._Z16MatrixMulKernel1PfS_S_i --------------------------
	.section	.nv.info._Z16MatrixMulKernel1PfS_S_i,"",@"SHT_CUDA_INFO"
	.sectionflags	@""
	.align	4


	//----- nvinfo : EIATTR_CUDA_API_VERSION
	.align		4
        /*0000*/ 	.byte	0x04, 0x37
        /*0002*/ 	.short	(.L_29 - .L_28)
.L_28:
        /*0004*/ 	.word	0x00000082


	//----- nvinfo : EIATTR_KPARAM_INFO
	.align		4
.L_29:
        /*0008*/ 	.byte	0x04, 0x17
        /*000a*/ 	.short	(.L_31 - .L_30)
.L_30:
        /*000c*/ 	.word	0x00000000
        /*0010*/ 	.short	0x0003
        /*0012*/ 	.short	0x0018
        /*0014*/ 	.byte	0x00, 0xf0, 0x11, 0x00


	//----- nvinfo : EIATTR_KPARAM_INFO
	.align		4
.L_31:
        /*0018*/ 	.byte	0x04, 0x17
        /*001a*/ 	.short	(.L_33 - .L_32)
.L_32:
        /*001c*/ 	.word	0x00000000
        /*0020*/ 	.short	0x0002
        /*0022*/ 	.short	0x0010
        /*0024*/ 	.byte	0x00, 0xf5, 0x21, 0x00


	//----- nvinfo : EIATTR_KPARAM_INFO
	.align		4
.L_33:
        /*0028*/ 	.byte	0x04, 0x17
        /*002a*/ 	.short	(.L_35 - .L_34)
.L_34:
        /*002c*/ 	.word	0x00000000
        /*0030*/ 	.short	0x0001
        /*0032*/ 	.short	0x0008
        /*0034*/ 	.byte	0x00, 0xf5, 0x21, 0x00


	//----- nvinfo : EIATTR_KPARAM_INFO
	.align		4
.L_35:
        /*0038*/ 	.byte	0x04, 0x17
        /*003a*/ 	.short	(.L_37 - .L_36)
.L_36:
        /*003c*/ 	.word	0x00000000
        /*0040*/ 	.short	0x0000
        /*0042*/ 	.short	0x0000
        /*0044*/ 	.byte	0x00, 0xf5, 0x21, 0x00


	//----- nvinfo : EIATTR_SPARSE_MMA_MASK
	.align		4
.L_37:
        /*0048*/ 	.byte	0x03, 0x50
        /*004a*/ 	.short	0x0000


	//----- nvinfo : EIATTR_MAXREG_COUNT
	.align		4
        /*004c*/ 	.byte	0x03, 0x1b
        /*004e*/ 	.short	0x00ff


	//----- nvinfo : EIATTR_MERCURY_ISA_VERSION
	.align		4
        /*0050*/ 	.byte	0x03, 0x5f
        /*0052*/ 	.short	0x0101


	//----- nvinfo : EIATTR_VRC_CTA_INIT_COUNT
	.align		4
        /*0054*/ 	.byte	0x02, 0x4a
	.zero		1
	.zero		1


	//----- nvinfo : EIATTR_EXIT_INSTR_OFFSETS
	.align		4
        /*0058*/ 	.byte	0x04, 0x1c
        /*005a*/ 	.short	(.L_39 - .L_38)


	//   ....[0]....
.L_38:
        /*005c*/ 	.word	0x000000c0


	//   ....[1]....
        /*0060*/ 	.word	0x00000a90


	//----- nvinfo : EIATTR_CBANK_PARAM_SIZE
	.align		4
.L_39:
        /*0064*/ 	.byte	0x03, 0x19
        /*0066*/ 	.short	0x001c


	//----- nvinfo : EIATTR_PARAM_CBANK
	.align		4
        /*0068*/ 	.byte	0x04, 0x0a
        /*006a*/ 	.short	(.L_41 - .L_40)
	.align		4
.L_40:
        /*006c*/ 	.word	index@(.nv.constant0._Z16MatrixMulKernel1PfS_S_i)
        /*0070*/ 	.short	0x0380
        /*0072*/ 	.short	0x001c


	//----- nvinfo : EIATTR_SW_WAR
	.align		4
.L_41:
        /*0074*/ 	.byte	0x04, 0x36
        /*0076*/ 	.short	(.L_43 - .L_42)
.L_42:
        /*0078*/ 	.word	0x00000008
.L_43:


//--------------------- .nv.callgraph             --------------------------
	.section	.nv.callgraph,"",@"SHT_CUDA_CALLGRAPH"
	.align	4
	.sectionentsize	8
	.align		4
        /*0000*/ 	.word	0x00000000
	.align		4
        /*0004*/ 	.word	0xffffffff
	.align		4
        /*0008*/ 	.word	0x00000000
	.align		4
        /*000c*/ 	.word	0xfffffffe
	.align		4
        /*0010*/ 	.word	0x00000000
	.align		4
        /*0014*/ 	.word	0xfffffffd
	.align		4
        /*0018*/ 	.word	0x00000000
	.align		4
        /*001c*/ 	.word	0xfffffffc


//--------------------- .text._Z15MatrixMulKernelPfS_S_i --------------------------
	.section	.text._Z15MatrixMulKernelPfS_S_i,"ax",@progbits
	.align	128
        .global         _Z15MatrixMulKernelPfS_S_i
        .type           _Z15MatrixMulKernelPfS_S_i,@function
        .size           _Z15MatrixMulKernelPfS_S_i,(.L_x_11 - _Z15MatrixMulKernelPfS_S_i)
        .other          _Z15MatrixMulKernelPfS_S_i,@"STO_CUDA_ENTRY STV_DEFAULT"
_Z15MatrixMulKernelPfS_S_i:
.text._Z15MatrixMulKernelPfS_S_i:
[----:B------:R-:W-:Y:S08]  /*0000*/  LDC R1, c[0x0][0x37c] ;  /* 0x0000df00ff017b82 */ /* 0x000ff00000000800 */
[----:B------:R-:W0:Y:S01]  /*0010*/  LDC R3, c[0x0][0x398] ;  /* 0x0000e600ff037b82 */ /* 0x000e220000000800 */
[----:B------:R-:W1:Y:S01]  /*0020*/  S2R R5, SR_CTAID.Y ;  /* 0x0000000000057919 */ /* 0x000e620000002600 */
[----:B------:R-:W2:Y:S01]  /*0030*/  LDCU.64 UR8, c[0x0][0x358] ;  /* 0x00006b00ff0877ac */ /* 0x000ea20008000a00 */
[----:B------:R-:W-:Y:S01]  /*0040*/  HFMA2 R15, -RZ, RZ, 0, 0 ;  /* 0x00000000ff0f7431 */ /* 0x000fe200000001ff */
[----:B------:R-:W1:Y:S01]  /*0050*/  S2R R0, SR_TID.Y ;  /* 0x0000000000007919 */ /* 0x000e620000002200 */
[----:B------:R-:W3:Y:S01]  /*0060*/  S2R R14, SR_CTAID.X ;  /* 0x00000000000e7919 */ /* 0x000ee20000002500 */
[----:B------:R-:W3:Y:S01]  /*0070*/  S2R R25, SR_TID.X ;  /* 0x0000000000197919 */ /* 0x000ee20000002100 */
[----:B0-----:R-:W-:-:S02]  /*0080*/  ISETP.GE.AND P0, PT, R3, 0x2, PT ;  /* 0x000000020300780c */ /* 0x001fc40003f06270 */
[----:B-1----:R-:W-:Y:S02]  /*0090*/  LEA R4, R5, R0, 0x1 ;  /* 0x0000000005047211 */ /* 0x002fe400078e08ff */
[----:B---3--:R-:W-:-:S09]  /*00a0*/  LEA R6, R14, R25, 0x1 ;  /* 0x000000190e067211 */ /* 0x008fd200078e08ff */
[----:B--2---:R-:W-:Y:S05]  /*00b0*/  @!P0 BRA `(.L_x_0) ;  /* 0x0000001000688947 */ /* 0x004fea0003800000 */
[----:B------:R-:W0:Y:S01]  /*00c0*/  S2UR UR6, SR_CgaCtaId ;  /* 0x00000000000679c3 */ /* 0x000e220000008800 */
[-C--:B------:R-:W-:Y:S01]  /*00d0*/  LEA.HI R5, R3, R3.reuse, RZ, 0x1 ;  /* 0x0000000303057211 */ /* 0x080fe200078f08ff */
[----:B------:R-:W-:Y:S01]  /*00e0*/  UMOV UR4, 0x400 ;  /* 0x0000040000047882 */ /* 0x000fe20000000000 */
[----:B------:R-:W-:Y:S01]  /*00f0*/  IMAD R7, R4, R3, R25 ;  /* 0x0000000304077224 */ /* 0x000fe200078e0219 */
[----:B------:R-:W-:Y:S01]  /*0100*/  UIADD3 UR5, UPT, UPT, UR4, 0x10, URZ ;  /* 0x0000001004057890 */ /* 0x000fe2000fffe0ff */
[----:B------:R-:W-:Y:S02]  /*0110*/  SHF.R.S32.HI R5, RZ, 0x1, R5 ;  /* 0x00000001ff057819 */ /* 0x000fe40000011405 */
[----:B------:R-:W-:Y:S02]  /*0120*/  MOV R15, RZ ;  /* 0x000000ff000f7202 */ /* 0x000fe40000000f00 */
[----:B------:R-:W-:-:S04]  /*0130*/  IADD3 R2, PT, PT, R5, -0x1, RZ ;  /* 0xffffffff05027810 */ /* 0x000fc80007ffe0ff */
[----:B------:R-:W-:Y:S02]  /*0140*/  ISETP.GE.U32.AND P0, PT, R2, 0x7, PT ;  /* 0x000000070200780c */ /* 0x000fe40003f06070 */
[----:B------:R-:W-:Y:S01]  /*0150*/  MOV R2, RZ ;  /* 0x000000ff00027202 */ /* 0x000fe20000000f00 */
[----:B0-----:R-:W-:Y:S02]  /*0160*/  ULEA UR4, UR6, UR4, 0x18 ;  /* 0x0000000406047291 */ /* 0x001fe4000f8ec0ff */
[----:B------:R-:W-:-:S04]  /*0170*/  ULEA UR5, UR6, UR5, 0x18 ;  /* 0x0000000506057291 */ /* 0x000fc8000f8ec0ff */
[C---:B------:R-:W-:Y:S02]  /*0180*/  LEA R8, R0.reuse, UR4, 0x3 ;  /* 0x0000000400087c11 */ /* 0x040fe4000f8e18ff */
[C---:B------:R-:W-:Y:S02]  /*0190*/  LEA R9, R25.reuse, UR5, 0x2 ;  /* 0x0000000519097c11 */ /* 0x040fe4000f8e10ff */
[----:B------:R-:W-:Y:S02]  /*01a0*/  LEA R10, R25, R8, 0x2 ;  /* 0x00000008190a7211 */ /* 0x000fe400078e10ff */
[----:B------:R-:W-:Y:S01]  /*01b0*/  LEA R11, R0, R9, 0x3 ;  /* 0x00000009000b7211 */ /* 0x000fe200078e18ff */
[----:B------:R-:W-:Y:S06]  /*01c0*/  @!P0 BRA `(.L_x_1) ;  /* 0x00000008002c8947 */ /* 0x000fec0003800000 */
[C---:B------:R-:W-:Y:S01]  /*01d0*/  IADD3 R2, PT, PT, R0.reuse, 0xe, RZ ;  /* 0x0000000e00027810 */ /* 0x040fe20007ffe0ff */
[CCC-:B------:R-:W-:Y:S01]  /*01e0*/  IMAD R27, R0.reuse, R3.reuse, R25.reuse ;  /* 0x00000003001b7224 */ /* 0x1c0fe200078e0219 */
[C---:B------:R-:W-:Y:S02]  /*01f0*/  IADD3 R12, PT, PT, R0.reuse, 0xc, RZ ;  /* 0x0000000c000c7810 */ /* 0x040fe40007ffe0ff */
[----:B------:R-:W-:Y:S01]  /*0200*/  IADD3 R16, PT, PT, R0, 0xa, RZ ;  /* 0x0000000a00107810 */ /* 0x000fe20007ffe0ff */
[-CC-:B------:R-:W-:Y:S01]  /*0210*/  IMAD R13, R2, R3.reuse, R25.reuse ;  /* 0x00000003020d7224 */ /* 0x180fe200078e0219 */
        /* <DEDUP_REMOVED lines=8> */
[----:B------:R-:W-:Y:S01]  /*02a0*/  LOP3.LUT R12, R5, 0x3ffffff8, RZ, 0xc0, !PT ;  /* 0x3ffffff8050c7812 */ /* 0x000fe200078ec0ff */
[--C-:B------:R-:W-:Y:S01]  /*02b0*/  IMAD R23, R22, R3, R25.reuse ;  /* 0x0000000316177224 */ /* 0x100fe200078e0219 */
[----:B------:R-:W-:Y:S01]  /*02c0*/  LEA R34, R14, R27, 0x1 ;  /* 0x0000001b0e227211 */ /* 0x000fe200078e08ff */
[----:B------:R-:W-:Y:S01]  /*02d0*/  IMAD R25, R24, R3, R25 ;  /* 0x0000000318197224 */ /* 0x000fe200078e0219 */
[----:B------:R-:W-:-:S02]  /*02e0*/  LEA R24, R14, R13, 0x1 ;  /* 0x0000000d0e187211 */ /* 0x000fc400078e08ff */
[C---:B------:R-:W-:Y:S02]  /*02f0*/  LEA R16, R14.reuse, R15, 0x1 ;  /* 0x0000000f0e107211 */ /* 0x040fe400078e08ff */
[C---:B------:R-:W-:Y:S02]  /*0300*/  LEA R26, R14.reuse, R17, 0x1 ;  /* 0x000000110e1a7211 */ /* 0x040fe400078e08ff */
[C---:B------:R-:W-:Y:S02]  /*0310*/  LEA R28, R14.reuse, R19, 0x1 ;  /* 0x000000130e1c7211 */ /* 0x040fe400078e08ff */
[C---:B------:R-:W-:Y:S02]  /*0320*/  LEA R30, R14.reuse, R21, 0x1 ;  /* 0x000000150e1e7211 */ /* 0x040fe400078e08ff */
[C---:B------:R-:W-:Y:S02]  /*0330*/  LEA R32, R14.reuse, R23, 0x1 ;  /* 0x000000170e207211 */ /* 0x040fe400078e08ff */
[----:B------:R-:W-:-:S02]  /*0340*/  LEA R14, R14, R25, 0x1 ;  /* 0x000000190e0e7211 */ /* 0x000fc400078e08ff */
[----:B------:R-:W-:Y:S02]  /*0350*/  MOV R15, RZ ;  /* 0x000000ff000f7202 */ /* 0x000fe40000000f00 */
[----:B------:R-:W-:Y:S02]  /*0360*/  MOV R2, R7 ;  /* 0x0000000700027202 */ /* 0x000fe40000000f00 */
[----:B------:R-:W-:-:S07]  /*0370*/  IADD3 R13, PT, PT, -R12, RZ, RZ ;  /* 0x000000ff0c0d7210 */ /* 0x000fce0007ffe1ff */
.L_x_2:
[----:B------:R-:W0:Y:S08]  /*0380*/  LDC.64 R36, c[0x0][0x380] ;  /* 0x0000e000ff247b82 */ /* 0x000e300000000a00 */
[----:B------:R-:W1:Y:S01]  /*0390*/  LDC.64 R20, c[0x0][0x388] ;  /* 0x0000e200ff147b82 */ /* 0x000e620000000a00 */
[----:B0-----:R-:W-:-:S05]  /*03a0*/  IMAD.WIDE R36, R2, 0x4, R36 ;  /* 0x0000000402247825 */ /* 0x001fca00078e0224 */
[----:B------:R-:W2:Y:S01]  /*03b0*/  LDG.E R17, desc[UR8][R36.64] ;  /* 0x0000000824117981 */ /* 0x000ea2000c1e1900 */
[----:B-1----:R-:W-:-:S05]  /*03c0*/  IMAD.WIDE.U32 R22, R34, 0x4, R20 ;  /* 0x0000000422167825 */ /* 0x002fca00078e0014 */
[----:B------:R0:W3:Y:S02]  /*03d0*/  LDG.E R25, desc[UR8][R22.64] ;  /* 0x0000000816197981 */ /* 0x0000e4000c1e1900 */
[----:B0-----:R-:W-:Y:S02]  /*03e0*/  IMAD.WIDE.U32 R22, R14, 0x4, R20 ;  /* 0x000000040e167825 */ /* 0x001fe400078e0014 */
[----:B--2---:R-:W-:Y:S04]  /*03f0*/  STS [R10], R17 ;  /* 0x000000110a007388 */ /* 0x004fe80000000800 */
[----:B---3--:R-:W-:Y:S01]  /*0400*/  STS [R11], R25 ;  /* 0x000000190b007388 */ /* 0x008fe20000000800 */
[----:B------:R-:W-:Y:S06]  /*0410*/  BAR.SYNC.DEFER_BLOCKING 0x0 ;  /* 0x0000000000007b1d */ /* 0x000fec0000010000 */
[----:B------:R-:W-:Y:S04]  /*0420*/  LDS R27, [R9] ;  /* 0x00000000091b7984 */ /* 0x000fe80000000800 */
[----:B------:R-:W-:Y:S04]  /*0430*/  LDS R29, [R9+0x8] ;  /* 0x00000800091d7984 */ /* 0x000fe80000000800 */
[----:B------:R-:W0:Y:S01]  /*0440*/  LDS.64 R18, [R8] ;  /* 0x0000000008127984 */ /* 0x000e220000000a00 */
[----:B------:R-:W-:Y:S06]  /*0450*/  BAR.SYNC.DEFER_BLOCKING 0x0 ;  /* 0x0000000000007b1d */ /* 0x000fec0000010000 */
[----:B------:R-:W2:Y:S04]  /*0460*/  LDG.E R31, desc[UR8][R36.64+0x8] ;  /* 0x00000808241f7981 */ /* 0x000ea8000c1e1900 */
[----:B------:R1:W3:Y:S01]  /*0470*/  LDG.E R33, desc[UR8][R22.64] ;  /* 0x0000000816217981 */ /* 0x0002e2000c1e1900 */
[----:B0-----:R-:W-:-:S04]  /*0480*/  FFMA R18, R18, R27, R15 ;  /* 0x0000001b12127223 */ /* 0x001fc8000000000f */
[----:B------:R-:W-:Y:S01]  /*0490*/  FFMA R29, R29, R19, R18 ;  /* 0x000000131d1d7223 */ /* 0x000fe20000000012 */
[----:B-1----:R-:W-:Y:S01]  /*04a0*/  IMAD.WIDE.U32 R22, R32, 0x4, R20 ;  /* 0x0000000420167825 */ /* 0x002fe200078e0014 */
        /* <DEDUP_REMOVED lines=47> */
[--C-:B-1----:R-:W-:Y:S01]  /*07a0*/  IMAD.WIDE.U32 R22, R16, 0x4, R20.reuse ;  /* 0x0000000410167825 */ /* 0x102fe200078e0014 */
        /* <DEDUP_REMOVED lines=8> */
[----:B------:R1:W3:Y:S02]  /*0830*/  LDG.E R27, desc[UR8][R22.64] ;  /* 0x00000008161b7981 */ /* 0x0002e4000c1e1900 */
[----:B-1----:R-:W-:-:S02]  /*0840*/  IMAD.WIDE.U32 R22, R24, 0x4, R20 ;  /* 0x0000000418167825 */ /* 0x002fc400078e0014 */
[----:B--2---:R-:W-:Y:S04]  /*0850*/  STS [R10], R35 ;  /* 0x000000230a007388 */ /* 0x004fe80000000800 */
[----:B---3--:R-:W-:Y:S01]  /*0860*/  STS [R11], R27 ;  /* 0x0000001b0b007388 */ /* 0x008fe20000000800 */
[----:B------:R-:W-:Y:S06]  /*0870*/  BAR.SYNC.DEFER_BLOCKING 0x0 ;  /* 0x0000000000007b1d */ /* 0x000fec0000010000 */
[----:B------:R-:W-:Y:S04]  /*0880*/  LDS R29, [R9] ;  /* 0x00000000091d7984 */ /* 0x000fe80000000800 */
[----:B------:R-:W-:Y:S04]  /*0890*/  LDS R27, [R9+0x8] ;  /* 0x00000800091b7984 */ /* 0x000fe80000000800 */
[----:B------:R-:W1:Y:S01]  /*08a0*/  LDS.64 R20, [R8] ;  /* 0x0000000008147984 */ /* 0x000e620000000a00 */
[----:B------:R-:W-:Y:S06]  /*08b0*/  BAR.SYNC.DEFER_BLOCKING 0x0 ;  /* 0x0000000000007b1d */ /* 0x000fec0000010000 */
[----:B------:R-:W2:Y:S04]  /*08c0*/  LDG.E R37, desc[UR8][R36.64+0x38] ;  /* 0x0000380824257981 */ /* 0x000ea8000c1e1900 */
[----:B------:R-:W3:Y:S01]  /*08d0*/  LDG.E R22, desc[UR8][R22.64] ;  /* 0x0000000816167981 */ /* 0x000ee2000c1e1900 */
[----:B0-----:R-:W-:Y:S01]  /*08e0*/  FFMA R18, R18, R17, R15 ;  /* 0x0000001112127223 */ /* 0x001fe2000000000f */
[----:B------:R-:W-:-:S03]  /*08f0*/  IADD3 R13, PT, PT, R13, 0x8, RZ ;  /* 0x000000080d0d7810 */ /* 0x000fc60007ffe0ff */
[----:B------:R-:W-:Y:S01]  /*0900*/  FFMA R19, R25, R19, R18 ;  /* 0x0000001319137223 */ /* 0x000fe20000000012 */
[----:B------:R-:W-:-:S03]  /*0910*/  ISETP.NE.AND P0, PT, R13, RZ, PT ;  /* 0x000000ff0d00720c */ /* 0x000fc60003f05270 */
[----:B-1----:R-:W-:-:S04]  /*0920*/  FFMA R20, R20, R29, R19 ;  /* 0x0000001d14147223 */ /* 0x002fc80000000013 */
[----:B------:R-:W-:Y:S01]  /*0930*/  FFMA R21, R27, R21, R20 ;  /* 0x000000151b157223 */ /* 0x000fe20000000014 */
[----:B------:R-:W-:Y:S02]  /*0940*/  IADD3 R2, PT, PT, R2, 0x10, RZ ;  /* 0x0000001002027810 */ /* 0x000fe40007ffe0ff */
[C---:B------:R-:W-:Y:S02]  /*0950*/  LEA R34, R3.reuse, R34, 0x4 ;  /* 0x0000002203227211 */ /* 0x040fe400078e20ff */
[C---:B------:R-:W-:Y:S02]  /*0960*/  LEA R14, R3.reuse, R14, 0x4 ;  /* 0x0000000e030e7211 */ /* 0x040fe400078e20ff */
[C---:B------:R-:W-:Y:S02]  /*0970*/  LEA R32, R3.reuse, R32, 0x4 ;  /* 0x0000002003207211 */ /* 0x040fe400078e20ff */
[C---:B------:R-:W-:Y:S02]  /*0980*/  LEA R30, R3.reuse, R30, 0x4 ;  /* 0x0000001e031e7211 */ /* 0x040fe400078e20ff */
[----:B------:R-:W-:-:S02]  /*0990*/  LEA R28, R3, R28, 0x4 ;  /* 0x0000001c031c7211 */ /* 0x000fc400078e20ff */
[C---:B------:R-:W-:Y:S02]  /*09a0*/  LEA R26, R3.reuse, R26, 0x4 ;  /* 0x0000001a031a7211 */ /* 0x040fe400078e20ff */
[C---:B------:R-:W-:Y:S02]  /*09b0*/  LEA R24, R3.reuse, R24, 0x4 ;  /* 0x0000001803187211 */ /* 0x040fe400078e20ff */
[----:B------:R-:W-:Y:S01]  /*09c0*/  LEA R16, R3, R16, 0x4 ;  /* 0x0000001003107211 */ /* 0x000fe200078e20ff */
[----:B--2---:R-:W-:Y:S04]  /*09d0*/  STS [R10], R37 ;  /* 0x000000250a007388 */ /* 0x004fe80000000800 */
[----:B---3--:R-:W-:Y:S01]  /*09e0*/  STS [R11], R22 ;  /* 0x000000160b007388 */ /* 0x008fe20000000800 */
[----:B------:R-:W-:Y:S06]  /*09f0*/  BAR.SYNC.DEFER_BLOCKING 0x0 ;  /* 0x0000000000007b1d */ /* 0x000fec0000010000 */
[----:B------:R-:W-:Y:S04]  /*0a00*/  LDS R33, [R9] ;  /* 0x0000000009217984 */ /* 0x000fe80000000800 */
[----:B------:R-:W0:Y:S04]  /*0a10*/  LDS.64 R22, [R8] ;  /* 0x0000000008167984 */ /* 0x000e280000000a00 */
[----:B------:R-:W1:Y:S01]  /*0a20*/  LDS R31, [R9+0x8] ;  /* 0x00000800091f7984 */ /* 0x000e620000000800 */
[----:B0-----:R-:W-:-:S04]  /*0a30*/  FFMA R22, R22, R33, R21 ;  /* 0x0000002116167223 */ /* 0x001fc80000000015 */
[----:B-1----:R-:W-:Y:S01]  /*0a40*/  FFMA R15, R31, R23, R22 ;  /* 0x000000171f0f7223 */ /* 0x002fe20000000016 */
[----:B------:R-:W-:Y:S06]  /*0a50*/  BAR.SYNC.DEFER_BLOCKING 0x0 ;  /* 0x0000000000007b1d */ /* 0x000fec0000010000 */
[----:B------:R-:W-:Y:S05]  /*0a60*/  @P0 BRA `(.L_x_2) ;  /* 0xfffffff800440947 */ /* 0x000fea000383ffff */
[----:B------:R-:W-:-:S07]  /*0a70*/  MOV R2, R12 ;  /* 0x0000000c00027202 */ /* 0x000fce0000000f00 */
.L_x_1:
[----:B------:R-:W-:-:S13]  /*0a80*/  LOP3.LUT P0, R12, R5, 0x7, RZ, 0xc0, !PT ;  /* 0x00000007050c7812 */ /* 0x000fda000780c0ff */
[----:B------:R-:W-:Y:S05]  /*0a90*/  @!P0 BRA `(.L_x_0) ;  /* 0x0000000400f08947 */ /* 0x000fea0003800000 */
[----:B------:R-:W-:Y:S02]  /*0aa0*/  ISETP.GE.U32.AND P0, PT, R12, 0x4, PT ;  /* 0x000000040c00780c */ /* 0x000fe40003f06070 */
[----:B------:R-:W-:-:S04]  /*0ab0*/  LOP3.LUT R31, R5, 0x3, RZ, 0xc0, !PT ;  /* 0x00000003051f7812 */ /* 0x000fc800078ec0ff */
[----:B------:R-:W-:-:S07]  /*0ac0*/  ISETP.NE.AND P1, PT, R31, RZ, PT ;  /* 0x000000ff1f00720c */ /* 0x000fce0003f25270 */
[----:B------:R-:W-:Y:S06]  /*0ad0*/  @!P0 BRA `(.L_x_3) ;  /* 0x0000000000f88947 */ /* 0x000fec0003800000 */
[----:B------:R-:W0:Y:S01]  /*0ae0*/  LDC.64 R12, c[0x0][0x380] ;  /* 0x0000e000ff0c7b82 */ /* 0x000e220000000a00 */
[C---:B------:R-:W-:Y:S02]  /*0af0*/  LEA R27, R2.reuse, R0, 0x1 ;  /* 0x00000000021b7211 */ /* 0x040fe400078e08ff */
[----:B------:R-:W-:-:S03]  /*0b00*/  LEA R17, R2, R7, 0x1 ;  /* 0x0000000702117211 */ /* 0x000fc600078e08ff */
[----:B------:R-:W-:Y:S02]  /*0b10*/  IMAD R19, R27, R3, R6 ;  /* 0x000000031b137224 */ /* 0x000fe400078e0206 */
[----:B------:R-:W1:Y:S01]  /*0b20*/  LDC.64 R20, c[0x0][0x388] ;  /* 0x0000e200ff147b82 */ /* 0x000e620000000a00 */
[----:B0-----:R-:W-:-:S05]  /*0b30*/  IMAD.WIDE R12, R17, 0x4, R12 ;  /* 0x00000004110c7825 */ /* 0x001fca00078e020c */
[----:B------:R-:W2:Y:S01]  /*0b40*/  LDG.E R23, desc[UR8][R12.64] ;  /* 0x000000080c177981 */ /* 0x000ea2000c1e1900 */
[----:B-1----:R-:W-:-:S06]  /*0b50*/  IMAD.WIDE.U32 R18, R19, 0x4, R20 ;  /* 0x0000000413127825 */ /* 0x002fcc00078e0014 */
[----:B------:R-:W3:Y:S01]  /*0b60*/  LDG.E R18, desc[UR8][R18.64] ;  /* 0x0000000812127981 */ /* 0x000ee2000c1e1900 */
[----:B------:R-:W-:-:S05]  /*0b70*/  IADD3 R14, PT, PT, R27, 0x2, RZ ;  /* 0x000000021b0e7810 */ /* 0x000fca0007ffe0ff */
[----:B------:R-:W-:-:S04]  /*0b80*/  IMAD R25, R14, R3, R6 ;  /* 0x000000030e197224 */ /* 0x000fc800078e0206 */
[----:B------:R-:W-:Y:S01]  /*0b90*/  IMAD.WIDE.U32 R24, R25, 0x4, R20 ;  /* 0x0000000419187825 */ /* 0x000fe200078e0014 */
[----:B--2---:R0:W-:Y:S04]  /*0ba0*/  STS [R10], R23 ;  /* 0x000000170a007388 */ /* 0x0041e80000000800 */
        /* <DEDUP_REMOVED lines=8> */
[----:B------:R-:W-:-:S05]  /*0c30*/  IADD3 R19, PT, PT, R27, 0x4, RZ ;  /* 0x000000041b137810 */ /* 0x000fca0007ffe0ff */
[----:B------:R-:W-:-:S04]  /*0c40*/  IMAD R19, R19, R3, R6 ;  /* 0x0000000313137224 */ /* 0x000fc800078e0206 */
[----:B0-----:R-:W-:Y:S01]  /*0c50*/  IMAD.WIDE.U32 R22, R19, 0x4, R20 ;  /* 0x0000000413167825 */ /* 0x001fe200078e0014 */
        /* <DEDUP_REMOVED lines=8> */
[----:B------:R-:W3:Y:S01]  /*0ce0*/  LDG.E R22, desc[UR8][R22.64] ;  /* 0x0000000816167981 */ /* 0x000ee2000c1e1900 */
[----:B------:R-:W-:-:S05]  /*0cf0*/  IADD3 R27, PT, PT, R27, 0x6, RZ ;  /* 0x000000061b1b7810 */ /* 0x000fca0007ffe0ff */
[----:B------:R-:W-:-:S04]  /*0d00*/  IMAD R25, R27, R3, R6 ;  /* 0x000000031b197224 */ /* 0x000fc800078e0206 */
[----:B------:R-:W-:Y:S01]  /*0d10*/  IMAD.WIDE.U32 R24, R25, 0x4, R20 ;  /* 0x0000000419187825 */ /* 0x000fe200078e0014 */
[----:B--2---:R-:W-:Y:S04]  /*0d20*/  STS [R10], R35 ;  /* 0x000000230a007388 */ /* 0x004fe80000000800 */
[----:B---3--:R-:W-:Y:S01]  /*0d30*/  STS [R11], R22 ;  /* 0x000000160b007388 */ /* 0x008fe20000000800 */
[----:B------:R-:W-:Y:S06]  /*0d40*/  BAR.SYNC.DEFER_BLOCKING 0x0 ;  /* 0x0000000000007b1d */ /* 0x000fec0000010000 */
[----:B------:R-:W-:Y:S04]  /*0d50*/  LDS R27, [R9] ;  /* 0x00000000091b7984 */ /* 0x000fe80000000800 */
[----:B------:R-:W-:Y:S04]  /*0d60*/  LDS R30, [R9+0x8] ;  /* 0x00000800091e7984 */ /* 0x000fe80000000800 */
[----:B------:R-:W2:Y:S01]  /*0d70*/  LDS.64 R20, [R8] ;  /* 0x0000000008147984 */ /* 0x000ea20000000a00 */
[----:B------:R-:W-:Y:S06]  /*0d80*/  BAR.SYNC.DEFER_BLOCKING 0x0 ;  /* 0x0000000000007b1d */ /* 0x000fec0000010000 */
[----:B------:R-:W3:Y:S04]  /*0d90*/  LDG.E R13, desc[UR8][R12.64+0x18] ;  /* 0x000018080c0d7981 */ /* 0x000ee8000c1e1900 */
[----:B------:R-:W4:Y:S01]  /*0da0*/  LDG.E R24, desc[UR8][R24.64] ;  /* 0x0000000818187981 */ /* 0x000f22000c1e1900 */
[----:B-1----:R-:W-:-:S04]  /*0db0*/  FFMA R15, R16, R14, R15 ;  /* 0x0000000e100f7223 */ /* 0x002fc8000000000f */
[----:B------:R-:W-:-:S04]  /*0dc0*/  FFMA R15, R26, R17, R15 ;  /* 0x000000111a0f7223 */ /* 0x000fc8000000000f */
[----:B0-----:R-:W-:-:S04]  /*0dd0*/  FFMA R15, R18, R29, R15 ;  /* 0x0000001d120f7223 */ /* 0x001fc8000000000f */
[----:B------:R-:W-:-:S04]  /*0de0*/  FFMA R15, R28, R19, R15 ;  /* 0x000000131c0f7223 */ /* 0x000fc8000000000f */
[----:B--2---:R-:W-:-:S04]  /*0df0*/  FFMA R15, R20, R27, R15 ;  /* 0x0000001b140f7223 */ /* 0x004fc8000000000f */
[----:B------:R-:W-:Y:S01]  /*0e00*/  FFMA R15, R30, R21, R15 ;  /* 0x000000151e0f7223 */ /* 0x000fe2000000000f */
[----:B------:R-:W-:-:S04]  /*0e10*/  LEA R2, R2, -R2, 0x1 ;  /* 0x8000000202027211 */ /* 0x000fc800078e08ff */
[----:B------:R-:W-:Y:S01]  /*0e20*/  IADD3 R2, PT, PT, R2, 0x4, RZ ;  /* 0x0000000402027810 */ /* 0x000fe20007ffe0ff */
[----:B---3--:R-:W-:Y:S04]  /*0e30*/  STS [R10], R13 ;  /* 0x0000000d0a007388 */ /* 0x008fe80000000800 */
[----:B----4-:R-:W-:Y:S01]  /*0e40*/  STS [R11], R24 ;  /* 0x000000180b007388 */ /* 0x010fe20000000800 */
[----:B------:R-:W-:Y:S06]  /*0e50*/  BAR.SYNC.DEFER_BLOCKING 0x0 ;  /* 0x0000000000007b1d */ /* 0x000fec0000010000 */
[----:B------:R-:W-:Y:S04]  /*0e60*/  LDS R32, [R9] ;  /* 0x0000000009207984 */ /* 0x000fe80000000800 */
[----:B------:R-:W0:Y:S04]  /*0e70*/  LDS.64 R22, [R8] ;  /* 0x0000000008167984 */ /* 0x000e280000000a00 */
[----:B------:R-:W1:Y:S01]  /*0e80*/  LDS R33, [R9+0x8] ;  /* 0x0000080009217984 */ /* 0x000e620000000800 */
[----:B0-----:R-:W-:-:S04]  /*0e90*/  FFMA R22, R22, R32, R15 ;  /* 0x0000002016167223 */ /* 0x001fc8000000000f */
[----:B-1----:R-:W-:Y:S01]  /*0ea0*/  FFMA R15, R33, R23, R22 ;  /* 0x00000017210f7223 */ /* 0x002fe20000000016 */
[----:B------:R-:W-:Y:S06]  /*0eb0*/  BAR.SYNC.DEFER_BLOCKING 0x0 ;  /* 0x0000000000007b1d */ /* 0x000fec0000010000 */
.L_x_3:
[----:B------:R-:W-:Y:S05]  /*0ec0*/  @!P1 BRA `(.L_x_0) ;  /* 0x0000000000e49947 */ /* 0x000fea0003800000 */
[----:B------:R-:W-:Y:S02]  /*0ed0*/  ISETP.NE.AND P0, PT, R31, 0x1, PT ;  /* 0x000000011f00780c */ /* 0x000fe40003f05270 */
[----:B------:R-:W-:-:S04]  /*0ee0*/  LOP3.LUT R5, R5, 0x1, RZ, 0xc0, !PT ;  /* 0x0000000105057812 */ /* 0x000fc800078ec0ff */
[----:B------:R-:W-:-:S07]  /*0ef0*/  ISETP.NE.U32.AND P1, PT, R5, 0x1, PT ;  /* 0x000000010500780c */ /* 0x000fce0003f25070 */
        /* <DEDUP_REMOVED lines=22> */
[----:B0-----:R-:W-:-:S04]  /*1060*/  FFMA R14, R16, R14, R15 ;  /* 0x0000000e100e7223 */ /* 0x001fc8000000000f */
[----:B------:R-:W-:Y:S01]  /*1070*/  FFMA R17, R23, R17, R14 ;  /* 0x0000001117117223 */ /* 0x000fe2000000000e */
[----:B------:R-:W-:-:S04]  /*1080*/  LEA R2, R2, -R2, 0x1 ;  /* 0x8000000202027211 */ /* 0x000fc800078e08ff */
[----:B------:R-:W-:Y:S01]  /*1090*/  IADD3 R2, PT, PT, R2, 0x2, RZ ;  /* 0x0000000202027810 */ /* 0x000fe20007ffe0ff */
        /* <DEDUP_REMOVED lines=9> */
.L_x_4:
[----:B------:R-:W-:Y:S05]  /*1130*/  @P1 BRA `(.L_x_0) ;  /* 0x0000000000481947 */ /* 0x000fea0003800000 */
[----:B------:R-:W0:Y:S01]  /*1140*/  LDC.64 R12, c[0x0][0x380] ;  /* 0x0000e000ff0c7b82 */ /* 0x000e220000000a00 */
[C---:B------:R-:W-:Y:S02]  /*1150*/  LEA R0, R2.reuse, R0, 0x1 ;  /* 0x0000000002007211 */ /* 0x040fe400078e08ff */
[----:B------:R-:W-:-:S03]  /*1160*/  LEA R7, R2, R7, 0x1 ;  /* 0x0000000702077211 */ /* 0x000fc600078e08ff */
[----:B------:R-:W-:Y:S02]  /*1170*/  IMAD R5, R0, R3, R6 ;  /* 0x0000000300057224 */ /* 0x000fe400078e0206 */
[----:B------:R-:W1:Y:S01]  /*1180*/  LDC.64 R16, c[0x0][0x388] ;  /* 0x0000e200ff107b82 */ /* 0x000e620000000a00 */
[----:B0-----:R-:W-:-:S06]  /*1190*/  IMAD.WIDE R12, R7, 0x4, R12 ;  /* 0x00000004070c7825 */ /* 0x001fcc00078e020c */
[----:B------:R-:W2:Y:S01]  /*11a0*/  LDG.E R13, desc[UR8][R12.64] ;  /* 0x000000080c0d7981 */ /* 0x000ea2000c1e1900 */
[----:B-1----:R-:W-:-:S06]  /*11b0*/  IMAD.WIDE.U32 R16, R5, 0x4, R16 ;  /* 0x0000000405107825 */ /* 0x002fcc00078e0010 */
[----:B------:R-:W3:Y:S04]  /*11c0*/  LDG.E R16, desc[UR8][R16.64] ;  /* 0x0000000810107981 */ /* 0x000ee8000c1e1900 */
        /* <DEDUP_REMOVED lines=9> */
.L_x_0:
[----:B------:R-:W0:Y:S01]  /*1260*/  LDC.64 R8, c[0x0][0x390] ;  /* 0x0000e400ff087b82 */ /* 0x000e220000000a00 */
[----:B------:R-:W-:-:S04]  /*1270*/  IMAD R3, R4, R3, R6 ;  /* 0x0000000304037224 */ /* 0x000fc800078e0206 */
[----:B0-----:R-:W-:-:S05]  /*1280*/  IMAD.WIDE R2, R3, 0x4, R8 ;  /* 0x0000000403027825 */ /* 0x001fca00078e0208 */
[----:B------:R-:W-:Y:S01]  /*1290*/  STG.E desc[UR8][R2.64], R15 ;  /* 0x0000000f02007986 */ /* 0x000fe2000c101908 */
[----:B------:R-:W-:Y:S05]  /*12a0*/  EXIT ;  /* 0x000000000000794d */ /* 0x000fea0003800000 */
.L_x_5:
[----:B------:R-:W-:-:S00]  /*12b0*/  BRA `(.L_x_5) ;  /* 0xfffffffc00fc7947 */ /* 0x000fc0000383ffff */
[----:B------:R-:W-:-:S00]  /*12c0*/  NOP ;  /* 0x0000000000007918 */ /* 0x000fc00000000000 */
        /* <DEDUP_REMOVED lines=11> */
.L_x_11:


//--------------------- .text._Z16MatrixMulKernel1PfS_S_i --------------------------
	.section	.text._Z16MatrixMulKernel1PfS_S_i,"ax",@progbits
	.align	128
        .global         _Z16MatrixMulKernel1PfS_S_i
        .type           _Z16MatrixMulKernel1PfS_S_i,@function
        .size           _Z16MatrixMulKernel1PfS_S_i,(.L_x_12 - _Z16MatrixMulKernel1PfS_S_i)
        .other          _Z16MatrixMulKernel1PfS_S_i,@"STO_CUDA_ENTRY STV_DEFAULT"
_Z16MatrixMulKernel1PfS_S_i:
.text._Z16MatrixMulKernel1PfS_S_i:
[----:B------:R-:W-:Y:S01]  /*0000*/  LDC R1, c[0x0][0x37c] ;  /* 0x0000df00ff017b82 */ /* 0x000fe20000000800 */
[----:B------:R-:W0:Y:S07]  /*0010*/  S2R R0, SR_TID.Y ;  /* 0x0000000000007919 */ /* 0x000e2e0000002200 */
[----:B------:R-:W0:Y:S01]  /*0020*/  S2UR UR4, SR_CTAID.Y ;  /* 0x00000000000479c3 */ /* 0x000e220000002600 */
[----:B------:R-:W1:Y:S01]  /*0030*/  LDCU UR20, c[0x0][0x398] ;  /* 0x00007300ff1477ac */ /* 0x000e620008000800 */
[----:B------:R-:W2:Y:S06]  /*0040*/  S2R R3, SR_TID.X ;  /* 0x0000000000037919 */ /* 0x000eac0000002100 */
[----:B------:R-:W0:Y:S08]  /*0050*/  LDC R13, c[0x0][0x364] ;  /* 0x0000d900ff0d7b82 */ /* 0x000e300000000800 */
[----:B------:R-:W2:Y:S08]  /*0060*/  S2UR UR5, SR_CTAID.X ;  /* 0x00000000000579c3 */ /* 0x000eb00000002500 */
[----:B------:R-:W2:Y:S01]  /*0070*/  LDC R2, c[0x0][0x360] ;  /* 0x0000d800ff027b82 */ /* 0x000ea20000000800 */
[----:B0-----:R-:W-:-:S02]  /*0080*/  IMAD R13, R13, UR4, R0 ;  /* 0x000000040d0d7c24 */ /* 0x001fc4000f8e0200 */
[----:B--2---:R-:W-:-:S05]  /*0090*/  IMAD R0, R2, UR5, R3 ;  /* 0x0000000502007c24 */ /* 0x004fca000f8e0203 */
[----:B------:R-:W-:-:S04]  /*00a0*/  VIMNMX R2, PT, PT, R13, R0, !PT ;  /* 0x000000000d027248 */ /* 0x000fc80007fe0100 */
[----:B-1----:R-:W-:-:S13]  /*00b0*/  ISETP.GE.AND P0, PT, R2, UR20, PT ;  /* 0x0000001402007c0c */ /* 0x002fda000bf06270 */
[----:B------:R-:W-:Y:S05]  /*00c0*/  @P0 EXIT ;  /* 0x000000000000094d */ /* 0x000fea0003800000 */
[----:B------:R-:W-:Y:S01]  /*00d0*/  UISETP.GE.U32.AND UP0, UPT, UR20, 0x8, UPT ;  /* 0x000000081400788c */ /* 0x000fe2000bf06070 */
[----:B------:R-:W-:Y:S02]  /*00e0*/  HFMA2 R12, -RZ, RZ, 0, 0 ;  /* 0x00000000ff0c7431 */ /* 0x000fe400000001ff */
[----:B------:R-:W-:Y:S01]  /*00f0*/  IMAD R13, R13, UR20, RZ ;  /* 0x000000140d0d7c24 */ /* 0x000fe2000f8e02ff */
[----:B------:R-:W-:Y:S01]  /*0100*/  UMOV UR4, URZ ;  /* 0x000000ff00047c82 */ /* 0x000fe20008000000 */
[----:B------:R-:W0:Y:S04]  /*0110*/  LDCU.64 UR18, c[0x0][0x358] ;  /* 0x00006b00ff1277ac */ /* 0x000e280008000a00 */
[----:B------:R-:W-:Y:S05]  /*0120*/  BRA.U !UP0, `(.L_x_6) ;  /* 0x0000000508047547 */ /* 0x000fea000b800000 */
[----:B------:R-:W1:Y:S01]  /*0130*/  LDCU.128 UR24, c[0x0][0x380] ;  /* 0x00007000ff1877ac */ /* 0x000e620008000c00 */
[----:B------:R-:W-:Y:S02]  /*0140*/  MOV R12, RZ ;  /* 0x000000ff000c7202 */ /* 0x000fe40000000f00 */
[----:B------:R-:W-:Y:S01]  /*0150*/  MOV R14, R0 ;  /* 0x00000000000e7202 */ /* 0x000fe20000000f00 */
[----:B------:R-:W-:-:S04]  /*0160*/  ULOP3.LUT UR4, UR20, 0x7ffffff8, URZ, 0xc0, !UPT ;  /* 0x7ffffff814047892 */ /* 0x000fc8000f8ec0ff */
[----:B------:R-:W-:Y:S01]  /*0170*/  UIADD3 UR5, UPT, UPT, -UR4, URZ, URZ ;  /* 0x000000ff04057290 */ /* 0x000fe2000fffe1ff */
[----:B-1----:R-:W-:Y:S01]  /*0180*/  MOV R2, UR24 ;  /* 0x0000001800027c02 */ /* 0x002fe20008000f00 */
[----:B------:R-:W-:Y:S01]  /*0190*/  UIMAD.WIDE UR6, UR20, 0x8, UR26 ;  /* 0x00000008140678a5 */ /* 0x000fe2000f8e021a */
[----:B------:R-:W-:Y:S01]  /*01a0*/  MOV R3, UR25 ;  /* 0x0000001900037c02 */ /* 0x000fe20008000f00 */
[----:B------:R-:W-:Y:S02]  /*01b0*/  UIMAD.WIDE UR8, UR20, 0xc, UR26 ;  /* 0x0000000c140878a5 */ /* 0x000fe4000f8e021a */
[----:B------:R-:W-:Y:S01]  /*01c0*/  UIMAD.WIDE UR10, UR20, 0x10, UR26 ;  /* 0x00000010140a78a5 */ /* 0x000fe2000f8e021a */
[----:B------:R-:W-:Y:S01]  /*01d0*/  IMAD.WIDE.U32 R2, R13, 0x4, R2 ;  /* 0x000000040d027825 */ /* 0x000fe200078e0002 */
[----:B------:R-:W-:Y:S02]  /*01e0*/  UIMAD.WIDE UR12, UR20, 0x14, UR26 ;  /* 0x00000014140c78a5 */ /* 0x000fe4000f8e021a */
[----:B------:R-:W-:Y:S01]  /*01f0*/  UIMAD.WIDE UR14, UR20, 0x18, UR26 ;  /* 0x00000018140e78a5 */ /* 0x000fe2000f8e021a */
[----:B------:R-:W-:Y:S01]  /*0200*/  IADD3 R2, P0, PT, R2, 0x10, RZ ;  /* 0x0000001002027810 */ /* 0x000fe20007f1e0ff */
[----:B------:R-:W-:-:S03]  /*0210*/  UIMAD.WIDE UR16, UR20, 0x1c, UR26 ;  /* 0x0000001c141078a5 */ /* 0x000fc6000f8e021a */
[----:B------:R-:W-:-:S09]  /*0220*/  IADD3.X R3, PT, PT, RZ, R3, RZ, P0, !PT ;  /* 0x00000003ff037210 */ /* 0x000fd200007fe4ff */
.L_x_7:
[----:B------:R-:W-:Y:S01]  /*0230*/  UIMAD.WIDE UR22, UR20, 0x4, UR26 ;  /* 0x00000004141678a5 */ /* 0x000fe2000f8e021a */
[----:B------:R-:W-:Y:S02]  /*0240*/  IMAD.MOV.U32 R23, RZ, RZ, 0x4 ;  /* 0x00000004ff177424 */ /* 0x000fe400078e00ff */
[----:B------:R-:W-:Y:S01]  /*0250*/  HFMA2 R11, -RZ, RZ, 0, 2.384185791015625e-07 ;  /* 0x00000004ff0b7431 */ /* 0x000fe200000001ff */
[----:B------:R-:W-:Y:S01]  /*0260*/  MOV R25, 0x4 ;  /* 0x0000000400197802 */ /* 0x000fe20000000f00 */
[----:B0-----:R-:W2:Y:S01]  /*0270*/  LDG.E R21, desc[UR18][R2.64+-0x10] ;  /* 0xfffff01202157981 */ /* 0x001ea2000c1e1900 */
[C---:B------:R-:W-:Y:S01]  /*0280*/  IMAD.WIDE R22, R14.reuse, R23, UR26 ;  /* 0x0000001a0e167e25 */ /* 0x040fe2000f8e0217 */
[----:B------:R-:W-:Y:S02]  /*0290*/  MOV R8, UR22 ;  /* 0x0000001600087c02 */ /* 0x000fe40008000f00 */
[----:B------:R-:W-:Y:S01]  /*02a0*/  MOV R9, UR23 ;  /* 0x0000001700097c02 */ /* 0x000fe20008000f00 */
[----:B------:R-:W3:Y:S02]  /*02b0*/  LDG.E R19, desc[UR18][R2.64+-0xc] ;  /* 0xfffff41202137981 */ /* 0x000ee4000c1e1900 */
[----:B------:R-:W-:-:S02]  /*02c0*/  IMAD.WIDE R8, R14, 0x4, R8 ;  /* 0x000000040e087825 */ /* 0x000fc400078e0208 */
[----:B------:R-:W2:Y:S01]  /*02d0*/  LDG.E R22, desc[UR18][R22.64] ;  /* 0x0000001216167981 */ /* 0x000ea2000c1e1900 */
[----:B------:R-:W-:Y:S01]  /*02e0*/  MOV R5, 0x4 ;  /* 0x0000000400057802 */ /* 0x000fe20000000f00 */
[C---:B------:R-:W-:Y:S02]  /*02f0*/  IMAD.WIDE R24, R14.reuse, R25, UR6 ;  /* 0x000000060e187e25 */ /* 0x040fe4000f8e0219 */
[----:B------:R0:W3:Y:S02]  /*0300*/  LDG.E R20, desc[UR18][R8.64] ;  /* 0x0000001208147981 */ /* 0x0000e4000c1e1900 */
[----:B------:R-:W-:Y:S02]  /*0310*/  IMAD.WIDE R10, R14, R11, UR8 ;  /* 0x000000080e0a7e25 */ /* 0x000fe4000f8e020b */
[----:B------:R-:W4:Y:S04]  /*0320*/  LDG.E R18, desc[UR18][R24.64] ;  /* 0x0000001218127981 */ /* 0x000f28000c1e1900 */
[----:B------:R-:W4:Y:S01]  /*0330*/  LDG.E R17, desc[UR18][R2.64+-0x8] ;  /* 0xfffff81202117981 */ /* 0x000f22000c1e1900 */
[----:B0-----:R-:W-:-:S02]  /*0340*/  HFMA2 R9, -RZ, RZ, 0, 2.384185791015625e-07 ;  /* 0x00000004ff097431 */ /* 0x001fc400000001ff */
[----:B------:R-:W-:Y:S01]  /*0350*/  IMAD.MOV.U32 R7, RZ, RZ, 0x4 ;  /* 0x00000004ff077424 */ /* 0x000fe200078e00ff */
[----:B------:R0:W5:Y:S01]  /*0360*/  LDG.E R16, desc[UR18][R10.64] ;  /* 0x000000120a107981 */ /* 0x000162000c1e1900 */
[----:B------:R-:W-:-:S03]  /*0370*/  IMAD.WIDE R4, R14, R5, UR10 ;  /* 0x0000000a0e047e25 */ /* 0x000fc6000f8e0205 */
[----:B------:R-:W5:Y:S01]  /*0380*/  LDG.E R15, desc[UR18][R2.64+-0x4] ;  /* 0xfffffc12020f7981 */ /* 0x000f62000c1e1900 */
[C---:B------:R-:W-:Y:S01]  /*0390*/  IMAD.WIDE R6, R14.reuse, R7, UR12 ;  /* 0x0000000c0e067e25 */ /* 0x040fe2000f8e0207 */
[----:B------:R-:W-:Y:S02]  /*03a0*/  MOV R27, 0x4 ;  /* 0x00000004001b7802 */ /* 0x000fe40000000f00 */
[----:B------:R1:W5:Y:S01]  /*03b0*/  LDG.E R4, desc[UR18][R4.64] ;  /* 0x0000001204047981 */ /* 0x000362000c1e1900 */
[----:B------:R-:W-:-:S03]  /*03c0*/  IMAD.WIDE R8, R14, R9, UR14 ;  /* 0x0000000e0e087e25 */ /* 0x000fc6000f8e0209 */
[----:B------:R-:W5:Y:S01]  /*03d0*/  LDG.E R23, desc[UR18][R2.64] ;  /* 0x0000001202177981 */ /* 0x000f62000c1e1900 */
[----:B0-----:R-:W-:-:S03]  /*03e0*/  IMAD.WIDE R10, R14, R27, UR16 ;  /* 0x000000100e0a7e25 */ /* 0x001fc6000f8e021b */
[----:B------:R-:W5:Y:S04]  /*03f0*/  LDG.E R7, desc[UR18][R6.64] ;  /* 0x0000001206077981 */ /* 0x000f68000c1e1900 */
[----:B------:R-:W5:Y:S04]  /*0400*/  LDG.E R24, desc[UR18][R2.64+0x4] ;  /* 0x0000041202187981 */ /* 0x000f68000c1e1900 */
[----:B------:R-:W5:Y:S04]  /*0410*/  LDG.E R8, desc[UR18][R8.64] ;  /* 0x0000001208087981 */ /* 0x000f68000c1e1900 */
[----:B------:R-:W5:Y:S04]  /*0420*/  LDG.E R25, desc[UR18][R2.64+0x8] ;  /* 0x0000081202197981 */ /* 0x000f68000c1e1900 */
[----:B------:R-:W5:Y:S04]  /*0430*/  LDG.E R10, desc[UR18][R10.64] ;  /* 0x000000120a0a7981 */ /* 0x000f68000c1e1900 */
[----:B------:R0:W5:Y:S01]  /*0440*/  LDG.E R27, desc[UR18][R2.64+0xc] ;  /* 0x00000c12021b7981 */ /* 0x000162000c1e1900 */
[----:B------:R-:W-:-:S04]  /*0450*/  UIADD3 UR5, UPT, UPT, UR5, 0x8, URZ ;  /* 0x0000000805057890 */ /* 0x000fc8000fffe0ff */
[----:B------:R-:W-:Y:S01]  /*0460*/  UISETP.NE.AND UP0, UPT, UR5, URZ, UPT ;  /* 0x000000ff0500728c */ /* 0x000fe2000bf05270 */
[----:B-1----:R-:W-:Y:S02]  /*0470*/  MOV R5, UR20 ;  /* 0x0000001400057c02 */ /* 0x002fe40008000f00 */
[----:B0-----:R-:W-:Y:S02]  /*0480*/  IADD3 R2, P0, PT, R2, 0x20, RZ ;  /* 0x0000002002027810 */ /* 0x001fe40007f1e0ff */
[----:B------:R-:W-:Y:S02]  /*0490*/  LEA R14, R5, R14, 0x3 ;  /* 0x0000000e050e7211 */ /* 0x000fe400078e18ff */
[----:B------:R-:W-:Y:S01]  /*04a0*/  IADD3.X R3, PT, PT, RZ, R3, RZ, P0, !PT ;  /* 0x00000003ff037210 */ /* 0x000fe200007fe4ff */
[----:B--2---:R-:W-:-:S04]  /*04b0*/  FFMA R22, R21, R22, R12 ;  /* 0x0000001615167223 */ /* 0x004fc8000000000c */
[----:B---3--:R-:W-:-:S04]  /*04c0*/  FFMA R20, R19, R20, R22 ;  /* 0x0000001413147223 */ /* 0x008fc80000000016 */
[----:B----4-:R-:W-:-:S04]  /*04d0*/  FFMA R18, R17, R18, R20 ;  /* 0x0000001211127223 */ /* 0x010fc80000000014 */
[----:B-----5:R-:W-:-:S04]  /*04e0*/  FFMA R16, R15, R16, R18 ;  /* 0x000000100f107223 */ /* 0x020fc80000000012 */
[----:B------:R-:W-:-:S04]  /*04f0*/  FFMA R23, R23, R4, R16 ;  /* 0x0000000417177223 */ /* 0x000fc80000000010 */
[----:B------:R-:W-:-:S04]  /*0500*/  FFMA R24, R24, R7, R23 ;  /* 0x0000000718187223 */ /* 0x000fc80000000017 */
[----:B------:R-:W-:-:S04]  /*0510*/  FFMA R8, R25, R8, R24 ;  /* 0x0000000819087223 */ /* 0x000fc80000000018 */
[----:B------:R-:W-:Y:S01]  /*0520*/  FFMA R12, R27, R10, R8 ;  /* 0x0000000a1b0c7223 */ /* 0x000fe20000000008 */
[----:B------:R-:W-:Y:S06]  /*0530*/  BRA.U UP0, `(.L_x_7) ;  /* 0xfffffffd003c7547 */ /* 0x000fec000b83ffff */
.L_x_6:
[----:B------:R-:W-:-:S04]  /*0540*/  ULOP3.LUT UR6, UR20, 0x7, URZ, 0xc0, !UPT ;  /* 0x0000000714067892 */ /* 0x000fc8000f8ec0ff */
[----:B------:R-:W-:-:S09]  /*0550*/  UISETP.NE.AND UP0, UPT, UR6, URZ, UPT ;  /* 0x000000ff0600728c */ /* 0x000fd2000bf05270 */
[----:B------:R-:W-:Y:S05]  /*0560*/  BRA.U !UP0, `(.L_x_8) ;  /* 0x0000000508387547 */ /* 0x000fea000b800000 */
[----:B------:R-:W-:Y:S02]  /*0570*/  UISETP.GE.U32.AND UP0, UPT, UR6, 0x4, UPT ;  /* 0x000000040600788c */ /* 0x000fe4000bf06070 */
[----:B------:R-:W-:-:S04]  /*0580*/  ULOP3.LUT UR5, UR20, 0x3, URZ, 0xc0, !UPT ;  /* 0x0000000314057892 */ /* 0x000fc8000f8ec0ff */
[----:B------:R-:W-:-:S03]  /*0590*/  UISETP.NE.AND UP1, UPT, UR5, URZ, UPT ;  /* 0x000000ff0500728c */ /* 0x000fc6000bf25270 */
[----:B------:R-:W-:Y:S08]  /*05a0*/  BRA.U !UP0, `(.L_x_9) ;  /* 0x00000001087c7547 */ /* 0x000ff0000b800000 */
[----:B------:R-:W1:Y:S01]  /*05b0*/  LDC.64 R6, c[0x0][0x388] ;  /* 0x0000e200ff067b82 */ /* 0x000e620000000a00 */
[----:B------:R-:W2:Y:S01]  /*05c0*/  LDCU.64 UR6, c[0x0][0x380] ;  /* 0x00007000ff0677ac */ /* 0x000ea20008000a00 */
[----:B------:R-:W-:Y:S01]  /*05d0*/  IMAD.U32 R9, RZ, RZ, UR4 ;  /* 0x00000004ff097e24 */ /* 0x000fe2000f8e00ff */
[C---:B------:R-:W-:Y:S02]  /*05e0*/  IADD3 R3, PT, PT, R13.reuse, UR4, RZ ;  /* 0x000000040d037c10 */ /* 0x040fe4000fffe0ff */
[----:B------:R-:W-:Y:S01]  /*05f0*/  IADD3 R10, P0, PT, R13, UR4, RZ ;  /* 0x000000040d0a7c10 */ /* 0x000fe2000ff1e0ff */
[----:B------:R-:W-:Y:S01]  /*0600*/  IMAD R9, R9, UR20, R0 ;  /* 0x0000001409097c24 */ /* 0x000fe2000f8e0200 */
[----:B------:R-:W-:Y:S01]  /*0610*/  MOV R11, UR20 ;  /* 0x00000014000b7c02 */ /* 0x000fe20008000f00 */
[----:B------:R-:W3:Y:S01]  /*0620*/  LDC.64 R4, c[0x0][0x380] ;  /* 0x0000e000ff047b82 */ /* 0x000ee20000000a00 */
[----:B------:R-:W-:Y:S01]  /*0630*/  MOV R15, UR20 ;  /* 0x00000014000f7c02 */ /* 0x000fe20008000f00 */
[----:B-1----:R-:W-:Y:S01]  /*0640*/  IMAD.WIDE R6, R9, 0x4, R6 ;  /* 0x0000000409067825 */ /* 0x002fe200078e0206 */
[----:B------:R-:W-:-:S05]  /*0650*/  MOV R9, UR20 ;  /* 0x0000001400097c02 */ /* 0x000fca0008000f00 */
[----:B------:R-:W-:Y:S02]  /*0660*/  IMAD.WIDE R8, R9, 0x4, R6 ;  /* 0x0000000409087825 */ /* 0x000fe400078e0206 */
[----:B0-----:R-:W4:Y:S02]  /*0670*/  LDG.E R6, desc[UR18][R6.64] ;  /* 0x0000001206067981 */ /* 0x001f24000c1e1900 */
[----:B---3--:R-:W-:Y:S01]  /*0680*/  IMAD.WIDE.U32 R4, R3, 0x4, R4 ;  /* 0x0000000403047825 */ /* 0x008fe200078e0004 */
[----:B------:R-:W-:Y:S01]  /*0690*/  IADD3.X R3, PT, PT, RZ, RZ, RZ, P0, !PT ;  /* 0x000000ffff037210 */ /* 0x000fe200007fe4ff */
[----:B------:R-:W3:Y:S01]  /*06a0*/  LDG.E R17, desc[UR18][R8.64] ;  /* 0x0000001208117981 */ /* 0x000ee2000c1e1900 */
[----:B--2---:R-:W-:-:S03]  /*06b0*/  LEA R2, P0, R10, UR6, 0x2 ;  /* 0x000000060a027c11 */ /* 0x004fc6000f8010ff */
[----:B------:R-:W4:Y:S01]  /*06c0*/  LDG.E R5, desc[UR18][R4.64] ;  /* 0x0000001204057981 */ /* 0x000f22000c1e1900 */
[----:B------:R-:W-:Y:S01]  /*06d0*/  LEA.HI.X R3, R10, UR7, R3, 0x2, P0 ;  /* 0x000000070a037c11 */ /* 0x000fe200080f1403 */
[----:B------:R-:W-:-:S04]  /*06e0*/  IMAD.WIDE R10, R11, 0x4, R8 ;  /* 0x000000040b0a7825 */ /* 0x000fc800078e0208 */
[----:B------:R-:W3:Y:S01]  /*06f0*/  LDG.E R16, desc[UR18][R2.64+0x4] ;  /* 0x0000041202107981 */ /* 0x000ee2000c1e1900 */
[----:B------:R-:W-:-:S03]  /*0700*/  IMAD.WIDE R14, R15, 0x4, R10 ;  /* 0x000000040f0e7825 */ /* 0x000fc600078e020a */
[----:B------:R-:W2:Y:S04]  /*0710*/  LDG.E R19, desc[UR18][R10.64] ;  /* 0x000000120a137981 */ /* 0x000ea8000c1e1900 */
[----:B------:R-:W2:Y:S04]  /*0720*/  LDG.E R18, desc[UR18][R2.64+0x8] ;  /* 0x0000081202127981 */ /* 0x000ea8000c1e1900 */
[----:B------:R-:W5:Y:S04]  /*0730*/  LDG.E R20, desc[UR18][R2.64+0xc] ;  /* 0x00000c1202147981 */ /* 0x000f68000c1e1900 */
[----:B------:R-:W5:Y:S01]  /*0740*/  LDG.E R14, desc[UR18][R14.64] ;  /* 0x000000120e0e7981 */ /* 0x000f62000c1e1900 */
[----:B------:R-:W-:Y:S01]  /*0750*/  UIADD3 UR4, UPT, UPT, UR4, 0x4, URZ ;  /* 0x0000000404047890 */ /* 0x000fe2000fffe0ff */
[----:B----4-:R-:W-:-:S04]  /*0760*/  FFMA R5, R5, R6, R12 ;  /* 0x0000000605057223 */ /* 0x010fc8000000000c */
[----:B---3--:R-:W-:-:S04]  /*0770*/  FFMA R5, R16, R17, R5 ;  /* 0x0000001110057223 */ /* 0x008fc80000000005 */
[----:B--2---:R-:W-:-:S04]  /*0780*/  FFMA R5, R18, R19, R5 ;  /* 0x0000001312057223 */ /* 0x004fc80000000005 */
[----:B-----5:R-:W-:-:S07]  /*0790*/  FFMA R12, R20, R14, R5 ;  /* 0x0000000e140c7223 */ /* 0x020fce0000000005 */
.L_x_9:
[----:B------:R-:W-:Y:S05]  /*07a0*/  BRA.U !UP1, `(.L_x_8) ;  /* 0x0000000109a87547 */ /* 0x000fea000b800000 */
[----:B------:R-:W-:Y:S01]  /*07b0*/  UISETP.NE.AND UP0, UPT, UR5, 0x1, UPT ;  /* 0x000000010500788c */ /* 0x000fe2000bf05270 */
[----:B------:R-:W-:Y:S01]  /*07c0*/  MOV R7, UR4 ;  /* 0x0000000400077c02 */ /* 0x000fe20008000f00 */
[----:B------:R-:W-:Y:S02]  /*07d0*/  ULOP3.LUT UR5, UR20, 0x1, URZ, 0xc0, !UPT ;  /* 0x0000000114057892 */ /* 0x000fe4000f8ec0ff */
[----:B------:R-:W-:Y:S02]  /*07e0*/  MOV R15, UR20 ;  /* 0x00000014000f7c02 */ /* 0x000fe40008000f00 */
[----:B------:R-:W-:Y:S01]  /*07f0*/  UISETP.NE.U32.AND UP1, UPT, UR5, 0x1, UPT ;  /* 0x000000010500788c */ /* 0x000fe2000bf25070 */
[----:B------:R-:W-:-:S04]  /*0800*/  PLOP3.LUT P1, PT, PT, PT, UP0, 0x80, 0x8 ;  /* 0x000000000008781c */ /* 0x000fc80003f2f008 */
[----:B------:R-:W1:Y:S01]  /*0810*/  @UP0 LDCU.128 UR8, c[0x0][0x380] ;  /* 0x00007000ff0807ac */ /* 0x000e620008000c00 */
[----:B------:R-:W-:Y:S01]  /*0820*/  PLOP3.LUT P0, PT, PT, PT, UP1, 0x80, 0x8 ;  /* 0x000000000008781c */ /* 0x000fe20003f0f018 */
[----:B------:R-:W2:Y:S04]  /*0830*/  @UP0 LDCU.64 UR6, c[0x0][0x380] ;  /* 0x00007000ff0607ac */ /* 0x000ea80008000a00 */
[----:B------:R-:W3:Y:S03]  /*0840*/  @!UP1 LDCU.128 UR12, c[0x0][0x380] ;  /* 0x00007000ff0c97ac */ /* 0x000ee60008000c00 */
[C---:B------:R-:W-:Y:S02]  /*0850*/  @P1 IADD3 R3, PT, PT, R13.reuse, UR4, RZ ;  /* 0x000000040d031c10 */ /* 0x040fe4000fffe0ff */
[----:B------:R-:W-:Y:S01]  /*0860*/  @P1 IADD3 R6, P2, PT, R13, UR4, RZ ;  /* 0x000000040d061c10 */ /* 0x000fe2000ff5e0ff */
[----:B------:R-:W-:Y:S01]  /*0870*/  @UP0 UIADD3 UR4, UPT, UPT, UR4, 0x2, URZ ;  /* 0x0000000204040890 */ /* 0x000fe2000fffe0ff */
[----:B-1----:R-:W-:Y:S01]  /*0880*/  MOV R11, UR9 ;  /* 0x00000009000b7c02 */ /* 0x002fe20008000f00 */
[----:B------:R-:W-:Y:S01]  /*0890*/  IMAD.U32 R10, RZ, RZ, UR8 ;  /* 0x00000008ff0a7e24 */ /* 0x000fe2000f8e00ff */
[----:B------:R-:W-:-:S02]  /*08a0*/  MOV R4, UR10 ;  /* 0x0000000a00047c02 */ /* 0x000fc40008000f00 */
[----:B------:R-:W-:Y:S01]  /*08b0*/  MOV R5, UR11 ;  /* 0x0000000b00057c02 */ /* 0x000fe20008000f00 */
[----:B------:R-:W-:-:S04]  /*08c0*/  @P1 IMAD.WIDE.U32 R10, R3, 0x4, R10 ;  /* 0x00000004030a1825 */ /* 0x000fc800078e000a */
[----:B------:R-:W-:Y:S01]  /*08d0*/  @P1 IMAD R3, R7, UR20, R0 ;  /* 0x0000001407031c24 */ /* 0x000fe2000f8e0200 */
[----:B------:R-:W-:Y:S01]  /*08e0*/  @P1 IADD3.X R7, PT, PT, RZ, RZ, RZ, P2, !PT ;  /* 0x000000ffff071210 */ /* 0x000fe200017fe4ff */
[----:B------:R-:W-:Y:S01]  /*08f0*/  IMAD.U32 R19, RZ, RZ, UR4 ;  /* 0x00000004ff137e24 */ /* 0x000fe2000f8e00ff */
[C---:B--2---:R-:W-:Y:S01]  /*0900*/  @P1 LEA R2, P2, R6.reuse, UR6, 0x2 ;  /* 0x0000000606021c11 */ /* 0x044fe2000f8410ff */
[----:B------:R-:W-:Y:S01]  /*0910*/  @P1 IMAD.WIDE R4, R3, 0x4, R4 ;  /* 0x0000000403041825 */ /* 0x000fe200078e0204 */
[----:B------:R-:W-:Y:S01]  /*0920*/  @!P0 IADD3 R17, PT, PT, R13, UR4, RZ ;  /* 0x000000040d118c10 */ /* 0x000fe2000fffe0ff */
[----:B0-----:R-:W2:Y:S01]  /*0930*/  @P1 LDG.E R11, desc[UR18][R10.64] ;  /* 0x000000120a0b1981 */ /* 0x001ea2000c1e1900 */
[----:B------:R-:W-:Y:S01]  /*0940*/  @P1 LEA.HI.X R3, R6, UR7, R7, 0x2, P2 ;  /* 0x0000000706031c11 */ /* 0x000fe200090f1407 */
[----:B------:R-:W-:Y:S01]  /*0950*/  @!P0 IMAD R19, R19, UR20, R0 ;  /* 0x0000001413138c24 */ /* 0x000fe2000f8e0200 */
[----:B---3--:R-:W-:Y:S01]  /*0960*/  MOV R6, UR12 ;  /* 0x0000000c00067c02 */ /* 0x008fe20008000f00 */
[----:B------:R-:W-:Y:S01]  /*0970*/  @P1 IMAD.WIDE R14, R15, 0x4, R4 ;  /* 0x000000040f0e1825 */ /* 0x000fe200078e0204 */
[----:B------:R-:W-:Y:S01]  /*0980*/  MOV R7, UR13 ;  /* 0x0000000d00077c02 */ /* 0x000fe20008000f00 */
[----:B------:R-:W2:Y:S01]  /*0990*/  @P1 LDG.E R4, desc[UR18][R4.64] ;  /* 0x0000001204041981 */ /* 0x000ea2000c1e1900 */
[----:B------:R-:W-:-:S02]  /*09a0*/  MOV R8, UR14 ;  /* 0x0000000e00087c02 */ /* 0x000fc40008000f00 */
[----:B------:R-:W-:Y:S01]  /*09b0*/  MOV R9, UR15 ;  /* 0x0000000f00097c02 */ /* 0x000fe20008000f00 */
[----:B------:R-:W-:Y:S01]  /*09c0*/  @!P0 IMAD.WIDE.U32 R6, R17, 0x4, R6 ;  /* 0x0000000411068825 */ /* 0x000fe200078e0006 */
[----:B------:R-:W3:Y:S03]  /*09d0*/  @P1 LDG.E R14, desc[UR18][R14.64] ;  /* 0x000000120e0e1981 */ /* 0x000ee6000c1e1900 */
[----:B------:R-:W-:Y:S01]  /*09e0*/  @!P0 IMAD.WIDE R8, R19, 0x4, R8 ;  /* 0x0000000413088825 */ /* 0x000fe200078e0208 */
[----:B------:R-:W3:Y:S04]  /*09f0*/  @P1 LDG.E R2, desc[UR18][R2.64+0x4] ;  /* 0x0000041202021981 */ /* 0x000ee8000c1e1900 */
[----:B------:R-:W4:Y:S04]  /*0a00*/  @!P0 LDG.E R7, desc[UR18][R6.64] ;  /* 0x0000001206078981 */ /* 0x000f28000c1e1900 */
[----:B------:R-:W4:Y:S01]  /*0a10*/  @!P0 LDG.E R8, desc[UR18][R8.64] ;  /* 0x0000001208088981 */ /* 0x000f22000c1e1900 */
[----:B--2---:R-:W-:-:S04]  /*0a20*/  @P1 FFMA R11, R11, R4, R12 ;  /* 0x000000040b0b1223 */ /* 0x004fc8000000000c */
[----:B---3--:R-:W-:-:S04]  /*0a30*/  @P1 FFMA R12, R2, R14, R11 ;  /* 0x0000000e020c1223 */ /* 0x008fc8000000000b */
[----:B----4-:R-:W-:-:S07]  /*0a40*/  @!P0 FFMA R12, R7, R8, R12 ;  /* 0x00000008070c8223 */ /* 0x010fce000000000c */
.L_x_8:
[----:B------:R-:W1:Y:S01]  /*0a50*/  LDC.64 R2, c[0x0][0x390] ;  /* 0x0000e400ff027b82 */ /* 0x000e620000000a00 */
[----:B------:R-:W-:-:S05]  /*0a60*/  IADD3 R13, PT, PT, R0, R13, RZ ;  /* 0x0000000d000d7210 */ /* 0x000fca0007ffe0ff */
[----:B-1----:R-:W-:-:S05]  /*0a70*/  IMAD.WIDE R2, R13, 0x4, R2 ;  /* 0x000000040d027825 */ /* 0x002fca00078e0202 */
[----:B0-----:R-:W-:Y:S01]  /*0a80*/  STG.E desc[UR18][R2.64], R12 ;  /* 0x0000000c02007986 */ /* 0x001fe2000c101912 */
[----:B------:R-:W-:Y:S05]  /*0a90*/  EXIT ;  /* 0x000000000000794d */ /* 0x000fea0003800000 */
.L_x_10:
        /* <DEDUP_REMOVED lines=14> */
.L_x_12:


//--------------------- .nv.shared._Z15MatrixMulKernelPfS_S_i --------------------------
	.section	.nv.shared._Z15MatrixMulKernelPfS_S_i,"aw",@nobits
	.sectionflags	@""
	.align	4
.nv.shared._Z15MatrixMulKernelPfS_S_i:
	.zero		1056


//--------------------- .nv.shared.reserved.0     --------------------------
	.section	.nv.shared.reserved.0,"aw",@nobits
	.weak		__nv_reservedSMEM_offset_0_alias
	.size		__nv_reservedSMEM_offset_0_alias, 0, 64
	.other		__nv_reservedSMEM_offset_0_alias,@"STO_CUDA_RESERVED_SHARED STV_DEFAULT"
__nv_reservedSMEM_offset_0_alias:
	.zero		0
	.zero		64


//--------------------- .nv.constant0._Z15MatrixMulKernelPfS_S_i --------------------------
	.section	.nv.constant0._Z15MatrixMulKernelPfS_S_i,"a",@progbits
	.sectionflags	@""
	.align	4
.nv.constant0._Z15MatrixMulKernelPfS_S_i:
	.zero		924


//--------------------- .nv.constant0._Z16MatrixMulKernel1PfS_S_i --------------------------
	.section	.nv.constant0._Z16MatrixMulKernel1PfS_S_i,"a",@progbits
	.sectionflags	@""
	.align	4
.nv.constant0._Z16MatrixMulKernel1PfS_S_i:
	.zero		924


//--------------------- SYMBOLS --------------------------

	.type		.nv.reservedSmem.offset0,@object
	.size		.nv.reservedSmem.offset0,0x4
	.type		.nv.reservedSmem.cap,@object
	.size		.nv.reservedSmem.cap,0x4
